	.target	sm_90a

	.elftype	@"ET_EXEC"


//--------------------- .note.nv.tkinfo           --------------------------
	.section	.note.nv.tkinfo,"",@"SHT_NOTE"
	.sectionflags	@"SHF_NOTE_NV_TKINFO"
	.tkinfo
        /*0018*/ 	.word	0x00000002
        /*0030*/ 	.string	""
        /*0030*/ 	.string	"ptxas"
        /*0030*/ 	.string	"Cuda compilation tools, release 13.0, V13.0.88"
        /*0030*/ 	.string	"Build cuda_13.0.r13.0/compiler.36424714_0"
        /*0030*/ 	.string	"-v  -suppress-debug-info  -lineinfo  -arch sm_90a "



//--------------------- .note.nv.cuinfo           --------------------------
	.section	.note.nv.cuinfo,"",@"SHT_NOTE"
	.sectionflags	@"SHF_NOTE_NV_CUINFO"
        /*0018*/ 	.short	0x0002
        /*001a*/ 	.short	0x005a
        /*001c*/ 	.short	0x0082
	.zero		2


//--------------------- .nv.info                  --------------------------
	.section	.nv.info,"",@"SHT_CUDA_INFO"
	.align	4


	//----- nvinfo : EIATTR_REGCOUNT
	.align		4
        /*0000*/ 	.byte	0x04, 0x2f
        /*0002*/ 	.short	(.L_1 - .L_0)
	.align		4
.L_0:
        /*0004*/ 	.word	index@(gluon_wgmma)
        /*0008*/ 	.word	0x000000ff


	//----- nvinfo : EIATTR_FRAME_SIZE
	.align		4
.L_1:
        /*000c*/ 	.byte	0x04, 0x11
        /*000e*/ 	.short	(.L_3 - .L_2)
	.align		4
.L_2:
        /*0010*/ 	.word	index@(gluon_wgmma)
        /*0014*/ 	.word	0x00000270


	//----- nvinfo : EIATTR_MIN_STACK_SIZE
	.align		4
.L_3:
        /*0018*/ 	.byte	0x04, 0x12
        /*001a*/ 	.short	(.L_5 - .L_4)
	.align		4
.L_4:
        /*001c*/ 	.word	index@(gluon_wgmma)
        /*0020*/ 	.word	0x00000270
.L_5:


//--------------------- .nv.compat                --------------------------
	.section	.nv.compat,"",@"SHT_CUDA_COMPAT_INFO"
	.align	4
        /*0000*/ 	.byte	0x02, 0x09, 0x01, 0x00, 0x02, 0x02, 0x04, 0x00, 0x02, 0x05, 0x05, 0x00, 0x03, 0x07, 0x01, 0x01
        /*0010*/ 	.byte	0x02, 0x03, 0x03, 0x00, 0x02, 0x06, 0x01, 0x00, 0x04, 0x0b, 0x08, 0x00, 0x00, 0x00, 0x00, 0x00
        /*0020*/ 	.byte	0x00, 0x00, 0x00, 0x00


//--------------------- .nv.info.gluon_wgmma      --------------------------
	.section	.nv.info.gluon_wgmma,"",@"SHT_CUDA_INFO"
	.sectionflags	@""
	.align	4


	//----- nvinfo : EIATTR_CUDA_API_VERSION
	.align		4
        /*0000*/ 	.byte	0x04, 0x37
        /*0002*/ 	.short	(.L_7 - .L_6)
.L_6:
        /*0004*/ 	.word	0x00000082


	//----- nvinfo : EIATTR_KPARAM_INFO
	.align		4
.L_7:
        /*0008*/ 	.byte	0x04, 0x17
        /*000a*/ 	.short	(.L_9 - .L_8)
.L_8:
        /*000c*/ 	.word	0x00000000
        /*0010*/ 	.short	0x000a
        /*0012*/ 	.short	0x0048
        /*0014*/ 	.byte	0x00, 0xf4, 0x21, 0x00


	//----- nvinfo : EIATTR_KPARAM_INFO
	.align		4
.L_9:
        /*0018*/ 	.byte	0x04, 0x17
        /*001a*/ 	.short	(.L_11 - .L_10)
.L_10:
        /*001c*/ 	.word	0x00000000
        /*0020*/ 	.short	0x0009
        /*0022*/ 	.short	0x0040
        /*0024*/ 	.byte	0x00, 0xf4, 0x21, 0x00


	//----- nvinfo : EIATTR_KPARAM_INFO
	.align		4
.L_11:
        /*0028*/ 	.byte	0x04, 0x17
        /*002a*/ 	.short	(.L_13 - .L_12)
.L_12:
        /*002c*/ 	.word	0x00000000
        /*0030*/ 	.short	0x0008
        /*0032*/ 	.short	0x0038
        /*0034*/ 	.byte	0x00, 0xf0, 0x21, 0x00


	//----- nvinfo : EIATTR_KPARAM_INFO
	.align		4
.L_13:
        /*0038*/ 	.byte	0x04, 0x17
        /*003a*/ 	.short	(.L_15 - .L_14)
.L_14:
        /*003c*/ 	.word	0x00000000
        /*0040*/ 	.short	0x0007
        /*0042*/ 	.short	0x0030
        /*0044*/ 	.byte	0x00, 0xf0, 0x21, 0x00


	//----- nvinfo : EIATTR_KPARAM_INFO
	.align		4
.L_15:
        /*0048*/ 	.byte	0x04, 0x17
        /*004a*/ 	.short	(.L_17 - .L_16)
.L_16:
        /*004c*/ 	.word	0x00000000
        /*0050*/ 	.short	0x0006
        /*0052*/ 	.short	0x0028
        /*0054*/ 	.byte	0x00, 0xf0, 0x21, 0x00


	//----- nvinfo : EIATTR_KPARAM_INFO
	.align		4
.L_17:
        /*0058*/ 	.byte	0x04, 0x17
        /*005a*/ 	.short	(.L_19 - .L_18)
.L_18:
        /*005c*/ 	.word	0x00000000
        /*0060*/ 	.short	0x0005
        /*0062*/ 	.short	0x0020
        /*0064*/ 	.byte	0x00, 0xf0, 0x11, 0x00


	//----- nvinfo : EIATTR_KPARAM_INFO
	.align		4
.L_19:
        /*0068*/ 	.byte	0x04, 0x17
        /*006a*/ 	.short	(.L_21 - .L_20)
.L_20:
        /*006c*/ 	.word	0x00000000
        /*0070*/ 	.short	0x0004
        /*0072*/ 	.short	0x001c
        /*0074*/ 	.byte	0x00, 0xf0, 0x11, 0x00


	//----- nvinfo : EIATTR_KPARAM_INFO
	.align		4
.L_21:
        /*0078*/ 	.byte	0x04, 0x17
        /*007a*/ 	.short	(.L_23 - .L_22)
.L_22:
        /*007c*/ 	.word	0x00000000
        /*0080*/ 	.short	0x0003
        /*0082*/ 	.short	0x0018
        /*0084*/ 	.byte	0x00, 0xf0, 0x11, 0x00


	//----- nvinfo : EIATTR_KPARAM_INFO
	.align		4
.L_23:
        /*0088*/ 	.byte	0x04, 0x17
        /*008a*/ 	.short	(.L_25 - .L_24)
.L_24:
        /*008c*/ 	.word	0x00000000
        /*0090*/ 	.short	0x0002
        /*0092*/ 	.short	0x0010
        /*0094*/ 	.byte	0x00, 0xf4, 0x21, 0x00


	//----- nvinfo : EIATTR_KPARAM_INFO
	.align		4
.L_25:
        /*0098*/ 	.byte	0x04, 0x17
        /*009a*/ 	.short	(.L_27 - .L_26)
.L_26:
        /*009c*/ 	.word	0x00000000
        /*00a0*/ 	.short	0x0001
        /*00a2*/ 	.short	0x0008
        /*00a4*/ 	.byte	0x00, 0xf4, 0x21, 0x00


	//----- nvinfo : EIATTR_KPARAM_INFO
	.align		4
.L_27:
        /*00a8*/ 	.byte	0x04, 0x17
        /*00aa*/ 	.short	(.L_29 - .L_28)
.L_28:
        /*00ac*/ 	.word	0x00000000
        /*00b0*/ 	.short	0x0000
        /*00b2*/ 	.short	0x0000
        /*00b4*/ 	.byte	0x00, 0xf4, 0x21, 0x00


	//----- nvinfo : EIATTR_SPARSE_MMA_MASK
	.align		4
.L_29:
        /*00b8*/ 	.byte	0x03, 0x50
        /*00ba*/ 	.short	0x0000


	//----- nvinfo : EIATTR_MAXREG_COUNT
	.align		4
        /*00bc*/ 	.byte	0x03, 0x1b
        /*00be*/ 	.short	0x00ff


	//----- nvinfo : EIATTR_NUM_BARRIERS
	.align		4
        /*00c0*/ 	.byte	0x02, 0x4c
        /*00c2*/ 	.byte	0x01
	.zero		1


	//----- nvinfo : EIATTR_ANNOTATIONS
	.align		4
        /*00c4*/ 	.byte	0x04, 0x55
        /*00c6*/ 	.short	(.L_31 - .L_30)


	//   ....[0]....
.L_30:
        /*00c8*/ 	.word	0x00000001
        /*00cc*/ 	.byte	0x50, 0x11, 0x00, 0x00, 0x01, 0x00, 0x00, 0x00, 0xa0, 0x12, 0x00, 0x00, 0x01, 0x00, 0x00, 0x00
        /* <DEDUP_REMOVED lines=272> */
        /*11dc*/ 	.byte	0xd0, 0x46, 0x00, 0x00, 0x01, 0x00, 0x00, 0x00, 0xe0, 0x46, 0x00, 0x00


	//----- nvinfo : EIATTR_MERCURY_ISA_VERSION
	.align		4
.L_31:
        /*11e8*/ 	.byte	0x03, 0x5f
        /*11ea*/ 	.short	0x0101


	//----- nvinfo : EIATTR_INT_WARP_WIDE_INSTR_OFFSETS
	.align		4
        /*11ec*/ 	.byte	0x04, 0x31
        /*11ee*/ 	.short	(.L_33 - .L_32)


	//   ....[0]....
.L_32:
        /*11f0*/ 	.word	0x000012d0


	//   ....[1]....
        /*11f4*/ 	.word	0x00001370


	//   ....[2]....
        /*11f8*/ 	.word	0x00002d10


	//   ....[3]....
        /*11fc*/ 	.word	0x00002d20


	//   ....[4]....
        /*1200*/ 	.word	0x00002da0


	//   ....[5]....
        /*1204*/ 	.word	0x00002db0


	//   ....[6]....
        /*1208*/ 	.word	0x00004930


	//   ....[7]....
        /*120c*/ 	.word	0x00004950


	//----- nvinfo : EIATTR_COOP_GROUP_MASK_REGIDS
	.align		4
.L_33:
        /*1210*/ 	.byte	0x04, 0x29
        /*1212*/ 	.short	(.L_35 - .L_34)


	//   ....[0]....
.L_34:
        /*1214*/ 	.word	0xffffffff


	//   ....[1]....
        /*1218*/ 	.word	0xffffffff


	//   ....[2]....
        /*121c*/ 	.word	0xffffffff


	//----- nvinfo : EIATTR_COOP_GROUP_INSTR_OFFSETS
	.align		4
.L_35:
        /*1220*/ 	.byte	0x04, 0x28
        /*1222*/ 	.short	(.L_37 - .L_36)


	//   ....[0]....
.L_36:
        /*1224*/ 	.word	0x00000160


	//   ....[1]....
        /*1228*/ 	.word	0x00000730


	//   ....[2]....
        /*122c*/ 	.word	0x00000ce0


	//----- nvinfo : EIATTR_MBARRIER_INSTR_OFFSETS
	.align		4
.L_37:
        /*1230*/ 	.byte	0x04, 0x39
        /*1232*/ 	.short	(.L_39 - .L_38)


	//   ....[0]....
.L_38:
        /*1234*/ 	.word	0x00001f30
        /*1238*/ 	.word	0x000000ff
        /*123c*/ 	.word	0x00020000
        /*1240*/ 	.short	0x0100
        /*1242*/ 	.byte	0x3a
	.zero		1


	//   ....[1]....
        /*1244*/ 	.word	0x00002e60
        /*1248*/ 	.word	0x000000ff
        /*124c*/ 	.word	0x00020000
        /*1250*/ 	.short	0x010a
        /*1252*/ 	.byte	0x3a
	.zero		1


	//   ....[2]....
        /*1254*/ 	.word	0x00003e70
        /*1258*/ 	.word	0x000000ff
        /*125c*/ 	.word	0x00020000
        /*1260*/ 	.short	0x0108
        /*1262*/ 	.byte	0x3a
	.zero		1


	//   ....[3]....
        /*1264*/ 	.word	0x000052b0
        /*1268*/ 	.word	0x000000ff
        /*126c*/ 	.word	0x00020000
        /*1270*/ 	.short	0x010a
        /*1272*/ 	.byte	0x3a
	.zero		1


	//----- nvinfo : EIATTR_NUM_MBARRIERS
	.align		4
.L_39:
        /*1274*/ 	.byte	0x03, 0x38
        /*1276*/ 	.short	0x0001


	//----- nvinfo : EIATTR_EXIT_INSTR_OFFSETS
	.align		4
        /*1278*/ 	.byte	0x04, 0x1c
        /*127a*/ 	.short	(.L_41 - .L_40)


	//   ....[0]....
.L_40:
        /*127c*/ 	.word	0x000052a0


	//----- nvinfo : EIATTR_REQNTID
	.align		4
.L_41:
        /*1280*/ 	.byte	0x04, 0x10
        /*1282*/ 	.short	(.L_43 - .L_42)
.L_42:
        /*1284*/ 	.word	0x00000100
        /*1288*/ 	.word	0x00000001
        /*128c*/ 	.word	0x00000001


	//----- nvinfo : EIATTR_CRS_STACK_SIZE
	.align		4
.L_43:
        /*1290*/ 	.byte	0x04, 0x1e
        /*1292*/ 	.short	(.L_45 - .L_44)
.L_44:
        /*1294*/ 	.word	0x00000000


	//----- nvinfo : EIATTR_CBANK_PARAM_SIZE
	.align		4
.L_45:
        /*1298*/ 	.byte	0x03, 0x19
        /*129a*/ 	.short	0x0050


	//----- nvinfo : EIATTR_PARAM_CBANK
	.align		4
        /*129c*/ 	.byte	0x04, 0x0a
        /*129e*/ 	.short	(.L_47 - .L_46)
	.align		4
.L_46:
        /*12a0*/ 	.word	index@(.nv.constant0.gluon_wgmma)
        /*12a4*/ 	.short	0x0210
        /*12a6*/ 	.short	0x0050


	//----- nvinfo : EIATTR_SW_WAR
	.align		4
.L_47:
        /*12a8*/ 	.byte	0x04, 0x36
        /*12aa*/ 	.short	(.L_49 - .L_48)
.L_48:
        /*12ac*/ 	.word	0x00000008
.L_49:


//--------------------- .nv.callgraph             --------------------------
	.section	.nv.callgraph,"",@"SHT_CUDA_CALLGRAPH"
	.align	4
	.sectionentsize	8
	.align		4
        /*0000*/ 	.word	0x00000000
	.align		4
        /*0004*/ 	.word	0xffffffff
	.align		4
        /*0008*/ 	.word	0x00000000
	.align		4
        /*000c*/ 	.word	0xfffffffe
	.align		4
        /*0010*/ 	.word	0x00000000
	.align		4
        /*0014*/ 	.word	0xfffffffd
	.align		4
        /*0018*/ 	.word	0x00000000
	.align		4
        /*001c*/ 	.word	0xfffffffc


//--------------------- .text.gluon_wgmma         --------------------------
	.section	.text.gluon_wgmma,"ax",@progbits
	.align	128
        .global         gluon_wgmma
        .type           gluon_wgmma,@function
        .size           gluon_wgmma,(.L_x_52 - gluon_wgmma)
        .other          gluon_wgmma,@"STO_CUDA_ENTRY STV_DEFAULT"
gluon_wgmma:
.text.gluon_wgmma:
[----:B------:R-:W1:Y:S01]  /*0000*/  LDC R1, c[0x0][0x28] ;  /* 0x00000a00ff017b82 */ /* 0x000e620000000800 */
[----:B------:R-:W2:Y:S07]  /*0010*/  S2R R20, SR_TID.X ;  /* 0x0000000000147919 */ /* 0x000eae0000002100 */
[----:B------:R-:W3:Y:S01]  /*0020*/  S2UR UR4, SR_CgaCtaId ;  /* 0x00000000000479c3 */ /* 0x000ee20000008800 */
[----:B------:R-:W-:Y:S01]  /*0030*/  UMOV UR58, 0x400 ;  /* 0x00000400003a7882 */ /* 0x000fe20000000000 */
[----:B------:R-:W-:Y:S01]  /*0040*/  ULDC UR6, c[0x0][0xc] ;  /* 0x0000030000067ab9 */ /* 0x000fe20000000800 */
[----:B------:R-:W-:Y:S01]  /*0050*/  ULDC.64 UR52, c[0x0][0x250] ;  /* 0x0000940000347ab9 */ /* 0x000fe20000000a00 */
[----:B------:R-:W-:Y:S01]  /*0060*/  BSSY B0, `(.L_x_0) ;  /* 0x000001f000007945 */ /* 0x000fe20003800000 */
[----:B-1----:R-:W-:-:S03]  /*0070*/  VIADD R1, R1, 0xfffffd90 ;  /* 0xfffffd9001017836 */ /* 0x002fc60000000000 */
[----:B------:R-:W1:Y:S08]  /*0080*/  LDC R6, c[0x0][0x228] ;  /* 0x00008a00ff067b82 */ /* 0x000e700000000800 */
[----:B------:R-:W4:Y:S08]  /*0090*/  LDC R13, c[0x0][0x230] ;  /* 0x00008c00ff0d7b82 */ /* 0x000f300000000800 */
[----:B------:R-:W-:Y:S01]  /*00a0*/  S2UR UR54, SR_CTAID.Y ;  /* 0x00000000003679c3 */ /* 0x000fe20000002600 */
[----:B---3--:R-:W-:-:S03]  /*00b0*/  ULEA UR58, UR4, UR58, 0x18 ;  /* 0x0000003a043a7291 */ /* 0x008fc6000f8ec03f */
[----:B------:R-:W-:Y:S01]  /*00c0*/  ULDC UR4, c[0x0][0x10] ;  /* 0x0000040000047ab9 */ /* 0x000fe20000000800 */
[----:B--2---:R-:W-:-:S03]  /*00d0*/  LOP3.LUT R3, R20, 0xff, RZ, 0xc0, !PT ;  /* 0x000000ff14037812 */ /* 0x004fc600078ec0ff */
[----:B------:R-:W2:Y:S01]  /*00e0*/  S2UR UR5, SR_CTAID.Z ;  /* 0x00000000000579c3 */ /* 0x000ea20000002700 */
[----:B-1----:R-:W-:Y:S01]  /*00f0*/  VIADD R6, R6, 0xffffffff ;  /* 0xffffffff06067836 */ /* 0x002fe20000000000 */
[C---:B------:R-:W-:Y:S02]  /*0100*/  ISETP.GE.U32.AND P0, PT, R3.reuse, 0x20, PT ;  /* 0x000000200300780c */ /* 0x040fe40003f06070 */
[C---:B------:R-:W-:Y:S02]  /*0110*/  ISETP.NE.U32.AND P2, PT, R3.reuse, RZ, PT ;  /* 0x000000ff0300720c */ /* 0x040fe40003f45070 */
[----:B------:R-:W-:Y:S02]  /*0120*/  LEA R12, R3, UR58, 0x2 ;  /* 0x0000003a030c7c11 */ /* 0x000fe4000f8e10ff */
[----:B------:R-:W1:Y:S01]  /*0130*/  S2UR UR55, SR_CTAID.X ;  /* 0x00000000003779c3 */ /* 0x000e620000002500 */
[----:B----4-:R-:W-:-:S06]  /*0140*/  VIADD R8, R13, 0xffffffff ;  /* 0xffffffff0d087836 */ /* 0x010fcc0000000000 */
[----:B------:R3:W-:Y:S01]  /*0150*/  @!P0 STS [R12], RZ ;  /* 0x000000ff0c008388 */ /* 0x0007e20000000800 */
[----:B------:R-:W-:-:S03]  /*0160*/  NOP ;  /* 0x0000000000007918 */ /* 0x000fc60000000000 */
[----:B------:R3:W-:Y:S01]  /*0170*/  @!P2 STS [UR58+0x24], R6 ;  /* 0x00002406ff00a988 */ /* 0x0007e2000800083a */
[----:B--2---:R-:W-:-:S03]  /*0180*/  UIMAD UR4, UR5, UR4, UR54 ;  /* 0x00000004050472a4 */ /* 0x004fc6000f8e0236 */
[----:B------:R3:W-:Y:S01]  /*0190*/  @!P2 STS [UR58+0x20], R8 ;  /* 0x00002008ff00a988 */ /* 0x0007e2000800083a */
[----:B-1----:R-:W-:-:S04]  /*01a0*/  UIMAD UR4, UR4, UR6, UR55 ;  /* 0x00000006040472a4 */ /* 0x002fc8000f8e0237 */
[----:B------:R-:W-:-:S04]  /*01b0*/  UIMAD UR8, UR4, 0x180, URZ ;  /* 0x00000180040878a4 */ /* 0x000fc8000f8e023f */
[----:B------:R-:W-:-:S04]  /*01c0*/  UIADD3 UR4, UP0, UR8, UR52, URZ ;  /* 0x0000003408047290 */ /* 0x000fc8000ff1e03f */
[----:B------:R-:W-:Y:S01]  /*01d0*/  ULEA.HI.X.SX32 UR5, UR8, UR53, 0x1, UP0 ;  /* 0x0000003508057291 */ /* 0x000fe200080f0e3f */
[----:B---3--:R-:W-:Y:S11]  /*01e0*/  @P2 BRA `(.L_x_1) ;  /* 0x0000000000182947 */ /* 0x008ff60003800000 */
[----:B------:R-:W1:Y:S01]  /*01f0*/  LDS R0, [UR58+0x8] ;  /* 0x0000083aff007984 */ /* 0x000e620008000800 */
[----:B------:R-:W2:Y:S01]  /*0200*/  LDC.64 R10, c[0x0][0x210] ;  /* 0x00008400ff0a7b82 */ /* 0x000ea20000000a00 */
[----:B------:R-:W-:Y:S02]  /*0210*/  IMAD.MOV.U32 R5, RZ, RZ, 0x70 ;  /* 0x00000070ff057424 */ /* 0x000fe400078e00ff */
[----:B--2---:R2:W-:Y:S03]  /*0220*/  STS.64 [UR58], R10 ;  /* 0x0000000aff007988 */ /* 0x0045e60008000a3a */
[----:B-1----:R-:W-:-:S05]  /*0230*/  LOP3.LUT R0, R0, 0x10, R5, 0xd8, !PT ;  /* 0x0000001000007812 */ /* 0x002fca00078ed805 */
[----:B------:R2:W-:Y:S02]  /*0240*/  STS [UR58+0x8], R0 ;  /* 0x00000800ff007988 */ /* 0x0005e4000800083a */
.L_x_1:
[----:B------:R-:W-:Y:S05]  /*0250*/  BSYNC B0 ;  /* 0x0000000000007941 */ /* 0x000fea0003800000 */
.L_x_0:
[----:B------:R-:W-:Y:S04]  /*0260*/  BSSY B0, `(.L_x_2) ;  /* 0x000000a000007945 */ /* 0x000fe80003800000 */
[----:B------:R-:W-:Y:S05]  /*0270*/  @P2 BRA `(.L_x_3) ;  /* 0x0000000000202947 */ /* 0x000fea0003800000 */
[----:B--2---:R-:W1:Y:S01]  /*0280*/  LDS R0, [UR58+0x34] ;  /* 0x0000343aff007984 */ /* 0x004e620008000800 */
[----:B------:R-:W-:Y:S02]  /*0290*/  IMAD.MOV.U32 R5, RZ, RZ, 0x3f000000 ;  /* 0x3f000000ff057424 */ /* 0x000fe400078e00ff */
[----:B------:R-:W-:Y:S01]  /*02a0*/  @!P2 IMAD.MOV.U32 R2, RZ, RZ, 0xff ;  /* 0x000000ffff02a424 */ /* 0x000fe200078e00ff */
[----:B------:R-:W2:Y:S02]  /*02b0*/  @!P2 LDS R7, [UR58+0x38] ;  /* 0x0000383aff07a984 */ /* 0x000ea40008000800 */
[----:B-1----:R-:W-:Y:S02]  /*02c0*/  LOP3.LUT R0, R0, 0xff000000, R5, 0xb8, !PT ;  /* 0xff00000000007812 */ /* 0x002fe400078eb805 */
[----:B--2---:R-:W-:-:S03]  /*02d0*/  @!P2 LOP3.LUT R2, R7, 0xff, R2, 0xb8, !PT ;  /* 0x000000ff0702a812 */ /* 0x004fc600078eb802 */
[----:B------:R1:W-:Y:S04]  /*02e0*/  STS [UR58+0x34], R0 ;  /* 0x00003400ff007988 */ /* 0x0003e8000800083a */
[----:B------:R1:W-:Y:S02]  /*02f0*/  @!P2 STS [UR58+0x38], R2 ;  /* 0x00003802ff00a988 */ /* 0x0003e4000800083a */
.L_x_3:
[----:B------:R-:W-:Y:S05]  /*0300*/  BSYNC B0 ;  /* 0x0000000000007941 */ /* 0x000fea0003800000 */
.L_x_2:
[----:B------:R-:W-:Y:S04]  /*0310*/  BSSY B0, `(.L_x_4) ;  /* 0x000000e000007945 */ /* 0x000fe80003800000 */
[----:B------:R-:W-:Y:S05]  /*0320*/  @P2 BRA `(.L_x_5) ;  /* 0x0000000000302947 */ /* 0x000fea0003800000 */
[----:B-1----:R-:W1:Y:S01]  /*0330*/  LDS R2, [UR58+0x34] ;  /* 0x0000343aff027984 */ /* 0x002e620008000800 */
[----:B------:R-:W3:Y:S03]  /*0340*/  LDC.64 R4, c[0x0][0x238] ;  /* 0x00008e00ff047b82 */ /* 0x000ee60000000a00 */
[----:B--2---:R-:W2:Y:S01]  /*0350*/  LDS R0, [UR58+0x1c] ;  /* 0x00001c3aff007984 */ /* 0x004ea20008000800 */
[C---:B---3--:R-:W-:Y:S01]  /*0360*/  SHF.L.U64.HI R5, R4.reuse, 0x1, R5 ;  /* 0x0000000104057819 */ /* 0x048fe20000010205 */
[----:B------:R-:W-:-:S03]  /*0370*/  IMAD.SHL.U32 R4, R4, 0x2, RZ ;  /* 0x0000000204047824 */ /* 0x000fc600078e00ff */
[--C-:B------:R-:W-:Y:S02]  /*0380*/  SHF.R.U32.HI R7, RZ, 0x4, R5.reuse ;  /* 0x00000004ff077819 */ /* 0x100fe40000011605 */
[----:B------:R-:W-:-:S05]  /*0390*/  SHF.R.U64 R4, R4, 0x4, R5 ;  /* 0x0000000404047819 */ /* 0x000fca0000001205 */
[----:B------:R3:W-:Y:S01]  /*03a0*/  STS [UR58+0xc], R4 ;  /* 0x00000c04ff007988 */ /* 0x0007e2000800083a */
[----:B-1----:R-:W-:Y:S02]  /*03b0*/  LOP3.LUT R2, R2, 0x7, RZ, 0xb8, !PT ;  /* 0x0000000702027812 */ /* 0x002fe400078eb8ff */
[----:B--2---:R-:W-:-:S03]  /*03c0*/  LOP3.LUT R0, R0, 0xf, R7, 0xb8, !PT ;  /* 0x0000000f00007812 */ /* 0x004fc600078eb807 */
[----:B------:R3:W-:Y:S04]  /*03d0*/  STS [UR58+0x34], R2 ;  /* 0x00003402ff007988 */ /* 0x0007e8000800083a */
[----:B------:R3:W-:Y:S02]  /*03e0*/  STS [UR58+0x1c], R0 ;  /* 0x00001c00ff007988 */ /* 0x0007e4000800083a */
.L_x_5:
[----:B------:R-:W-:Y:S05]  /*03f0*/  BSYNC B0 ;  /* 0x0000000000007941 */ /* 0x000fea0003800000 */
.L_x_4:
[----:B------:R-:W-:Y:S04]  /*0400*/  BSSY B1, `(.L_x_6) ;  /* 0x000001b000017945 */ /* 0x000fe80003800000 */
[----:B------:R-:W-:Y:S01]  /*0410*/  BSSY B0, `(.L_x_7) ;  /* 0x0000016000007945 */ /* 0x000fe20003800000 */
[----:B-123--:R-:W-:-:S03]  /*0420*/  IMAD.MOV.U32 R0, RZ, RZ, RZ ;  /* 0x000000ffff007224 */ /* 0x00efc600078e00ff */
[----:B------:R-:W-:Y:S05]  /*0430*/  @P2 BRA `(.L_x_8) ;  /* 0x0000000000202947 */ /* 0x000fea0003800000 */
[----:B------:R-:W1:Y:S02]  /*0440*/  LDS R2, [UR58+0x34] ;  /* 0x0000343aff027984 */ /* 0x000e640008000800 */
[----:B-1----:R-:W-:-:S05]  /*0450*/  LOP3.LUT R2, R2, 0x38, RZ, 0xb8, !PT ;  /* 0x0000003802027812 */ /* 0x002fca00078eb8ff */
[----:B------:R1:W-:Y:S01]  /*0460*/  STS [UR58+0x34], R2 ;  /* 0x00003402ff007988 */ /* 0x0003e2000800083a */
[----:B------:R-:W-:Y:S05]  /*0470*/  @P2 BRA `(.L_x_9) ;  /* 0x0000000000202947 */ /* 0x000fea0003800000 */
[----:B-1----:R-:W1:Y:S01]  /*0480*/  LDS R2, [UR58+0x8] ;  /* 0x0000083aff027984 */ /* 0x002e620008000800 */
[----:B------:R-:W-:-:S05]  /*0490*/  IMAD.MOV.U32 R5, RZ, RZ, 0x780 ;  /* 0x00000780ff057424 */ /* 0x000fca00078e00ff */
[----:B-1----:R-:W-:-:S05]  /*04a0*/  LOP3.LUT R2, R2, 0x300, R5, 0xd8, !PT ;  /* 0x0000030002027812 */ /* 0x002fca00078ed805 */
[----:B------:R1:W-:Y:S02]  /*04b0*/  STS [UR58+0x8], R2 ;  /* 0x00000802ff007988 */ /* 0x0003e4000800083a */
.L_x_8:
[----:B------:R-:W-:Y:S05]  /*04c0*/  @P2 BRA `(.L_x_10) ;  /* 0x0000000000282947 */ /* 0x000fea0003800000 */
[----:B-1----:R-:W1:Y:S02]  /*04d0*/  LDS R2, [UR58+0x8] ;  /* 0x0000083aff027984 */ /* 0x002e640008000800 */
[----:B-1----:R-:W-:-:S05]  /*04e0*/  LOP3.LUT R2, R2, 0x1800, RZ, 0xb8, !PT ;  /* 0x0000180002027812 */ /* 0x002fca00078eb8ff */
[----:B------:R2:W-:Y:S02]  /*04f0*/  STS [UR58+0x8], R2 ;  /* 0x00000802ff007988 */ /* 0x0005e4000800083a */
.L_x_9:
[----:B------:R-:W-:Y:S05]  /*0500*/  @P2 BREAK B0 ;  /* 0x0000000000002942 */ /* 0x000fea0003800000 */
[----:B------:R-:W-:Y:S05]  /*0510*/  @P2 BRA `(.L_x_11) ;  /* 0x0000000000242947 */ /* 0x000fea0003800000 */
[----:B------:R-:W3:Y:S01]  /*0520*/  LDS R5, [UR58+0x8] ;  /* 0x0000083aff057984 */ /* 0x000ee20008000800 */
[----:B-12---:R-:W-:-:S05]  /*0530*/  IMAD.MOV.U32 R2, RZ, RZ, 0x6000 ;  /* 0x00006000ff027424 */ /* 0x006fca00078e00ff */
[----:B---3--:R-:W-:-:S04]  /*0540*/  LOP3.LUT R2, R5, 0x6000, R2, 0xd8, !PT ;  /* 0x0000600005027812 */ /* 0x008fc800078ed802 */
[----:B------:R-:W-:-:S05]  /*0550*/  LOP3.LUT R2, R2, 0x400000, RZ, 0xb8, !PT ;  /* 0x0040000002027812 */ /* 0x000fca00078eb8ff */
[----:B------:R2:W-:Y:S02]  /*0560*/  STS [UR58+0x8], R2 ;  /* 0x00000802ff007988 */ /* 0x0005e4000800083a */
.L_x_10:
[----:B------:R-:W-:Y:S05]  /*0570*/  BSYNC B0 ;  /* 0x0000000000007941 */ /* 0x000fea0003800000 */
.L_x_7:
[----:B-12---:R-:W1:Y:S02]  /*0580*/  @!P2 LDS R2, [UR58+0x8] ;  /* 0x0000083aff02a984 */ /* 0x006e640008000800 */
[----:B-1----:R-:W-:-:S05]  /*0590*/  @!P2 LOP3.LUT R2, R2, 0x8000, RZ, 0xb8, !PT ;  /* 0x000080000202a812 */ /* 0x002fca00078eb8ff */
[----:B------:R3:W-:Y:S02]  /*05a0*/  @!P2 STS [UR58+0x8], R2 ;  /* 0x00000802ff00a988 */ /* 0x0007e4000800083a */
.L_x_11:
[----:B------:R-:W-:Y:S05]  /*05b0*/  BSYNC B1 ;  /* 0x0000000000017941 */ /* 0x000fea0003800000 */
.L_x_6:
[----:B------:R-:W-:Y:S05]  /*05c0*/  WARPSYNC.ALL ;  /* 0x0000000000007948 */ /* 0x000fea0003800000 */
[----:B------:R-:W4:Y:S02]  /*05d0*/  LDC R7, c[0x0][0x22c] ;  /* 0x00008b00ff077b82 */ /* 0x000f240000000800 */
[----:B----4-:R-:W-:Y:S01]  /*05e0*/  VIADD R7, R7, 0xffffffff ;  /* 0xffffffff07077836 */ /* 0x010fe20000000000 */
[----:B------:R-:W-:Y:S06]  /*05f0*/  @P0 BRA `(.L_x_12) ;  /* 0x0000000000280947 */ /* 0x000fec0003800000 */
[----:B-123--:R-:W1:Y:S01]  /*0600*/  S2R R2, SR_LANEID ;  /* 0x0000000000027919 */ /* 0x00ee620000000000 */
[----:B------:R-:W-:Y:S05]  /*0610*/  WARPSYNC.ALL ;  /* 0x0000000000007948 */ /* 0x000fea0003800000 */
[----:B-1----:R-:W-:-:S05]  /*0620*/  IMAD.SHL.U32 R2, R2, 0x4, RZ ;  /* 0x0000000402027824 */ /* 0x002fca00078e00ff */
[----:B------:R-:W1:Y:S01]  /*0630*/  LDS R9, [R2+UR58] ;  /* 0x0000003a02097984 */ /* 0x000e620008000800 */
[----:B------:R-:W-:-:S05]  /*0640*/  IADD3 R4, P1, R2, UR4, RZ ;  /* 0x0000000402047c10 */ /* 0x000fca000ff3e0ff */
[----:B------:R-:W-:-:S05]  /*0650*/  IMAD.X R5, RZ, RZ, UR5, P1 ;  /* 0x00000005ff057e24 */ /* 0x000fca00088e06ff */
[----:B-1----:R4:W5:Y:S01]  /*0660*/  ATOMG.E.EXCH.STRONG.GPU PT, RZ, [R4], R9 ;  /* 0x0000000904ff73a8 */ /* 0x00296200041ee100 */
[----:B------:R-:W-:-:S04]  /*0670*/  DEPBAR {5,4,3,2,1,0} ;  /* 0x0000003f0000791a */ /* 0x000fc80000000000 */
[----:B------:R4:W-:Y:S01]  /*0680*/  UTMACCTL.IV [UR4] ;  /* 0x00000000040079b9 */ /* 0x0009e20008000000 */
[----:B------:R-:W-:Y:S01]  /*0690*/  NOP ;  /* 0x0000000000007918 */ /* 0x000fe20000000000 */
.L_x_12:
[----:B------:R-:W-:Y:S05]  /*06a0*/  @P0 BRA `(.L_x_13) ;  /* 0x00000000000c0947 */ /* 0x000fea0003800000 */
[----:B------:R0:W-:Y:S01]  /*06b0*/  UTMACMDFLUSH ;  /* 0x00000000000079b7 */ /* 0x0001e20000000000 */
[----:B------:R-:W-:Y:S05]  /*06c0*/  @P0 BRA `(.L_x_13) ;  /* 0x0000000000040947 */ /* 0x000fea0003800000 */
[----:B------:R-:W-:-:S04]  /*06d0*/  DEPBAR.LE SB0, 0x0 ;  /* 0x000080000000791a */ /* 0x000fc80000000000 */
.L_x_13:
[----:B------:R-:W-:Y:S05]  /*06e0*/  WARPSYNC.ALL ;  /* 0x0000000000007948 */ /* 0x000fea0003800000 */
[----:B-----5:R-:W-:Y:S06]  /*06f0*/  BAR.SYNC.DEFER_BLOCKING 0x0 ;  /* 0x0000000000007b1d */ /* 0x020fec0000010000 */
[----:B------:R-:W-:Y:S02]  /*0700*/  BSSY B1, `(.L_x_14) ;  /* 0x000000b000017945 */ /* 0x000fe40003800000 */
[----:B------:R-:W-:Y:S06]  /*0710*/  BAR.SYNC.DEFER_BLOCKING 0x0 ;  /* 0x0000000000007b1d */ /* 0x000fec0000010000 */
[----:B------:R1:W-:Y:S01]  /*0720*/  @!P0 STS [R12], RZ ;  /* 0x000000ff0c008388 */ /* 0x0003e20000000800 */
[----:B------:R-:W-:Y:S01]  /*0730*/  NOP ;  /* 0x0000000000007918 */ /* 0x000fe20000000000 */
[----:B------:R-:W-:Y:S05]  /*0740*/  @P2 BRA `(.L_x_15) ;  /* 0x0000000000182947 */ /* 0x000fea0003800000 */
[----:B-123--:R-:W1:Y:S01]  /*0750*/  LDS R2, [UR58+0x8] ;  /* 0x0000083aff027984 */ /* 0x00ee620008000800 */
[----:B------:R-:W2:Y:S01]  /*0760*/  LDC.64 R10, c[0x0][0x218] ;  /* 0x00008600ff0a7b82 */ /* 0x000ea20000000a00 */
[----:B----4-:R-:W-:Y:S02]  /*0770*/  IMAD.MOV.U32 R5, RZ, RZ, 0x70 ;  /* 0x00000070ff057424 */ /* 0x010fe400078e00ff */
[----:B--2---:R2:W-:Y:S03]  /*0780*/  STS.64 [UR58], R10 ;  /* 0x0000000aff007988 */ /* 0x0045e60008000a3a */
[----:B-1----:R-:W-:-:S05]  /*0790*/  LOP3.LUT R2, R2, 0x10, R5, 0xd8, !PT ;  /* 0x0000001002027812 */ /* 0x002fca00078ed805 */
[----:B------:R2:W-:Y:S02]  /*07a0*/  STS [UR58+0x8], R2 ;  /* 0x00000802ff007988 */ /* 0x0005e4000800083a */
.L_x_15:
[----:B----4-:R-:W-:Y:S05]  /*07b0*/  BSYNC B1 ;  /* 0x0000000000017941 */ /* 0x010fea0003800000 */
.L_x_14:
[----:B------:R-:W-:Y:S04]  /*07c0*/  BSSY B1, `(.L_x_16) ;  /* 0x000000a000017945 */ /* 0x000fe80003800000 */
[----:B------:R-:W-:Y:S05]  /*07d0*/  @P2 BRA `(.L_x_17) ;  /* 0x0000000000202947 */ /* 0x000fea0003800000 */
[----:B-123--:R-:W1:Y:S01]  /*07e0*/  LDS R2, [UR58+0x34] ;  /* 0x0000343aff027984 */ /* 0x00ee620008000800 */
[----:B------:R-:W-:Y:S02]  /*07f0*/  IMAD.MOV.U32 R9, RZ, RZ, 0x3f000000 ;  /* 0x3f000000ff097424 */ /* 0x000fe400078e00ff */
[----:B------:R-:W-:Y:S01]  /*0800*/  @!P2 IMAD.MOV.U32 R4, RZ, RZ, 0x7f ;  /* 0x0000007fff04a424 */ /* 0x000fe200078e00ff */
[----:B------:R-:W2:Y:S02]  /*0810*/  @!P2 LDS R5, [UR58+0x38] ;  /* 0x0000383aff05a984 */ /* 0x000ea40008000800 */
[----:B-1----:R-:W-:Y:S02]  /*0820*/  LOP3.LUT R2, R2, 0xff000000, R9, 0xb8, !PT ;  /* 0xff00000002027812 */ /* 0x002fe400078eb809 */
[----:B--2---:R-:W-:-:S03]  /*0830*/  @!P2 LOP3.LUT R4, R5, 0xff, R4, 0xb8, !PT ;  /* 0x000000ff0504a812 */ /* 0x004fc600078eb804 */
[----:B------:R4:W-:Y:S04]  /*0840*/  STS [UR58+0x34], R2 ;  /* 0x00003402ff007988 */ /* 0x0009e8000800083a */
[----:B------:R4:W-:Y:S02]  /*0850*/  @!P2 STS [UR58+0x38], R4 ;  /* 0x00003804ff00a988 */ /* 0x0009e4000800083a */
.L_x_17:
[----:B------:R-:W-:Y:S05]  /*0860*/  BSYNC B1 ;  /* 0x0000000000017941 */ /* 0x000fea0003800000 */
.L_x_16:
[----:B------:R-:W-:Y:S04]  /*0870*/  BSSY B1, `(.L_x_18) ;  /* 0x0000004000017945 */ /* 0x000fe80003800000 */
[----:B------:R-:W-:Y:S05]  /*0880*/  @P2 BRA `(.L_x_19) ;  /* 0x0000000000082947 */ /* 0x000fea0003800000 */
[----:B------:R1:W-:Y:S04]  /*0890*/  STS [UR58+0x24], R8 ;  /* 0x00002408ff007988 */ /* 0x0003e8000800083a */
[----:B------:R1:W-:Y:S02]  /*08a0*/  STS [UR58+0x20], R7 ;  /* 0x00002007ff007988 */ /* 0x0003e4000800083a */
.L_x_19:
[----:B------:R-:W-:Y:S05]  /*08b0*/  BSYNC B1 ;  /* 0x0000000000017941 */ /* 0x000fea0003800000 */
.L_x_18:
[----:B------:R-:W-:Y:S04]  /*08c0*/  BSSY B1, `(.L_x_20) ;  /* 0x000000e000017945 */ /* 0x000fe80003800000 */
[----:B------:R-:W-:Y:S05]  /*08d0*/  @P2 BRA `(.L_x_21) ;  /* 0x0000000000302947 */ /* 0x000fea0003800000 */
[----:B----4-:R-:W4:Y:S01]  /*08e0*/  LDS R4, [UR58+0x34] ;  /* 0x0000343aff047984 */ /* 0x010f220008000800 */
[----:B--2---:R-:W2:Y:S03]  /*08f0*/  LDC.64 R10, c[0x0][0x240] ;  /* 0x00009000ff0a7b82 */ /* 0x004ea60000000a00 */
[----:B-1-3--:R-:W1:Y:S01]  /*0900*/  LDS R2, [UR58+0x1c] ;  /* 0x00001c3aff027984 */ /* 0x00ae620008000800 */
[C---:B--2---:R-:W-:Y:S01]  /*0910*/  SHF.L.U64.HI R8, R10.reuse, 0x1, R11 ;  /* 0x000000010a087819 */ /* 0x044fe2000001020b */
[----:B------:R-:W-:-:S03]  /*0920*/  IMAD.SHL.U32 R5, R10, 0x2, RZ ;  /* 0x000000020a057824 */ /* 0x000fc600078e00ff */
[--C-:B------:R-:W-:Y:S02]  /*0930*/  SHF.R.U32.HI R9, RZ, 0x4, R8.reuse ;  /* 0x00000004ff097819 */ /* 0x100fe40000011608 */
[----:B------:R-:W-:-:S05]  /*0940*/  SHF.R.U64 R5, R5, 0x4, R8 ;  /* 0x0000000405057819 */ /* 0x000fca0000001208 */
[----:B------:R2:W-:Y:S01]  /*0950*/  STS [UR58+0xc], R5 ;  /* 0x00000c05ff007988 */ /* 0x0005e2000800083a */
[----:B----4-:R-:W-:Y:S02]  /*0960*/  LOP3.LUT R4, R4, 0x7, RZ, 0xb8, !PT ;  /* 0x0000000704047812 */ /* 0x010fe400078eb8ff */
[----:B-1----:R-:W-:-:S03]  /*0970*/  LOP3.LUT R2, R2, 0xf, R9, 0xb8, !PT ;  /* 0x0000000f02027812 */ /* 0x002fc600078eb809 */
[----:B------:R2:W-:Y:S04]  /*0980*/  STS [UR58+0x34], R4 ;  /* 0x00003404ff007988 */ /* 0x0005e8000800083a */
[----:B------:R2:W-:Y:S02]  /*0990*/  STS [UR58+0x1c], R2 ;  /* 0x00001c02ff007988 */ /* 0x0005e4000800083a */
.L_x_21:
[----:B------:R-:W-:Y:S05]  /*09a0*/  BSYNC B1 ;  /* 0x0000000000017941 */ /* 0x000fea0003800000 */
.L_x_20:
[----:B------:R-:W-:Y:S04]  /*09b0*/  BSSY B2, `(.L_x_22) ;  /* 0x000001a000027945 */ /* 0x000fe80003800000 */
[----:B------:R-:W-:Y:S04]  /*09c0*/  BSSY B1, `(.L_x_23) ;  /* 0x0000015000017945 */ /* 0x000fe80003800000 */
[----:B------:R-:W-:Y:S05]  /*09d0*/  @P2 BRA `(.L_x_24) ;  /* 0x0000000000202947 */ /* 0x000fea0003800000 */
[----:B-1234-:R-:W1:Y:S02]  /*09e0*/  LDS R2, [UR58+0x34] ;  /* 0x0000343aff027984 */ /* 0x01ee640008000800 */
[----:B-1----:R-:W-:-:S05]  /*09f0*/  LOP3.LUT R2, R2, 0x38, RZ, 0xb8, !PT ;  /* 0x0000003802027812 */ /* 0x002fca00078eb8ff */
[----:B------:R1:W-:Y:S01]  /*0a00*/  STS [UR58+0x34], R2 ;  /* 0x00003402ff007988 */ /* 0x0003e2000800083a */
[----:B------:R-:W-:Y:S05]  /*0a10*/  @P2 BRA `(.L_x_25) ;  /* 0x0000000000202947 */ /* 0x000fea0003800000 */
[----:B-1----:R-:W1:Y:S01]  /*0a20*/  LDS R2, [UR58+0x8] ;  /* 0x0000083aff027984 */ /* 0x002e620008000800 */
[----:B------:R-:W-:-:S05]  /*0a30*/  IMAD.MOV.U32 R5, RZ, RZ, 0x780 ;  /* 0x00000780ff057424 */ /* 0x000fca00078e00ff */
[----:B-1----:R-:W-:-:S05]  /*0a40*/  LOP3.LUT R2, R2, 0x300, R5, 0xd8, !PT ;  /* 0x0000030002027812 */ /* 0x002fca00078ed805 */
[----:B------:R1:W-:Y:S02]  /*0a50*/  STS [UR58+0x8], R2 ;  /* 0x00000802ff007988 */ /* 0x0003e4000800083a */
.L_x_24:
[----:B------:R-:W-:Y:S05]  /*0a60*/  @P2 BRA `(.L_x_26) ;  /* 0x0000000000282947 */ /* 0x000fea0003800000 */
[----:B-1234-:R-:W1:Y:S02]  /*0a70*/  LDS R2, [UR58+0x8] ;  /* 0x0000083aff027984 */ /* 0x01ee640008000800 */
[----:B-1----:R-:W-:-:S05]  /*0a80*/  LOP3.LUT R2, R2, 0x1800, RZ, 0xb8, !PT ;  /* 0x0000180002027812 */ /* 0x002fca00078eb8ff */
[----:B------:R2:W-:Y:S02]  /*0a90*/  STS [UR58+0x8], R2 ;  /* 0x00000802ff007988 */ /* 0x0005e4000800083a */
.L_x_25:
[----:B------:R-:W-:Y:S05]  /*0aa0*/  @P2 BREAK B1 ;  /* 0x0000000000012942 */ /* 0x000fea0003800000 */
[----:B------:R-:W-:Y:S05]  /*0ab0*/  @P2 BRA `(.L_x_27) ;  /* 0x0000000000242947 */ /* 0x000fea0003800000 */
[----:B-12---:R-:W1:Y:S01]  /*0ac0*/  LDS R2, [UR58+0x8] ;  /* 0x0000083aff027984 */ /* 0x006e620008000800 */
[----:B------:R-:W-:-:S05]  /*0ad0*/  IMAD.MOV.U32 R5, RZ, RZ, 0x6000 ;  /* 0x00006000ff057424 */ /* 0x000fca00078e00ff */
[----:B-1----:R-:W-:-:S04]  /*0ae0*/  LOP3.LUT R2, R2, 0x6000, R5, 0xd8, !PT ;  /* 0x0000600002027812 */ /* 0x002fc800078ed805 */
[----:B------:R-:W-:-:S05]  /*0af0*/  LOP3.LUT R2, R2, 0x400000, RZ, 0xb8, !PT ;  /* 0x0040000002027812 */ /* 0x000fca00078eb8ff */
[----:B------:R1:W-:Y:S02]  /*0b00*/  STS [UR58+0x8], R2 ;  /* 0x00000802ff007988 */ /* 0x0003e4000800083a */
.L_x_26:
[----:B------:R-:W-:Y:S05]  /*0b10*/  BSYNC B1 ;  /* 0x0000000000017941 */ /* 0x000fea0003800000 */
.L_x_23:
[----:B-1234-:R-:W1:Y:S02]  /*0b20*/  @!P2 LDS R2, [UR58+0x8] ;  /* 0x0000083aff02a984 */ /* 0x01ee640008000800 */
[----:B-1----:R-:W-:-:S05]  /*0b30*/  @!P2 LOP3.LUT R2, R2, 0x8000, RZ, 0xb8, !PT ;  /* 0x000080000202a812 */ /* 0x002fca00078eb8ff */
[----:B------:R3:W-:Y:S02]  /*0b40*/  @!P2 STS [UR58+0x8], R2 ;  /* 0x00000802ff00a988 */ /* 0x0007e4000800083a */
.L_x_27:
[----:B------:R-:W-:Y:S05]  /*0b50*/  BSYNC B2 ;  /* 0x0000000000027941 */ /* 0x000fea0003800000 */
.L_x_22:
[----:B------:R-:W-:Y:S05]  /*0b60*/  WARPSYNC.ALL ;  /* 0x0000000000007948 */ /* 0x000fea0003800000 */
[----:B------:R-:W-:-:S04]  /*0b70*/  UIADD3 UR7, UR8, 0x80, URZ ;  /* 0x0000008008077890 */ /* 0x000fc8000fffe03f */
[----:B------:R-:W-:-:S04]  /*0b80*/  UIADD3 UR6, UP0, UR7, UR52, URZ ;  /* 0x0000003407067290 */ /* 0x000fc8000ff1e03f */
[----:B------:R-:W-:Y:S01]  /*0b90*/  ULEA.HI.X.SX32 UR7, UR7, UR53, 0x1, UP0 ;  /* 0x0000003507077291 */ /* 0x000fe200080f0e3f */
[----:B------:R-:W-:Y:S11]  /*0ba0*/  @P0 BRA `(.L_x_28) ;  /* 0x0000000000280947 */ /* 0x000ff60003800000 */
        /* <DEDUP_REMOVED lines=10> */
.L_x_28:
[----:B------:R-:W-:Y:S05]  /*0c50*/  @P0 BRA `(.L_x_29) ;  /* 0x00000000000c0947 */ /* 0x000fea0003800000 */
[----:B------:R0:W-:Y:S01]  /*0c60*/  UTMACMDFLUSH ;  /* 0x00000000000079b7 */ /* 0x0001e20000000000 */
[----:B------:R-:W-:Y:S05]  /*0c70*/  @P0 BRA `(.L_x_29) ;  /* 0x0000000000040947 */ /* 0x000fea0003800000 */
[----:B------:R-:W-:-:S04]  /*0c80*/  DEPBAR.LE SB0, 0x0 ;  /* 0x000080000000791a */ /* 0x000fc80000000000 */
.L_x_29:
        /* <DEDUP_REMOVED lines=8> */
[----:B----4-:R-:W2:Y:S01]  /*0d10*/  LDC.64 R8, c[0x0][0x220] ;  /* 0x00008800ff087b82 */ /* 0x010ea20000000a00 */
[----:B------:R-:W-:Y:S02]  /*0d20*/  IMAD.MOV.U32 R5, RZ, RZ, 0x70 ;  /* 0x00000070ff057424 */ /* 0x000fe400078e00ff */
[----:B--2---:R2:W-:Y:S03]  /*0d30*/  STS.64 [UR58], R8 ;  /* 0x00000008ff007988 */ /* 0x0045e60008000a3a */
[----:B-1----:R-:W-:-:S05]  /*0d40*/  LOP3.LUT R2, R2, 0x10, R5, 0xd8, !PT ;  /* 0x0000001002027812 */ /* 0x002fca00078ed805 */
[----:B------:R2:W-:Y:S02]  /*0d50*/  STS [UR58+0x8], R2 ;  /* 0x00000802ff007988 */ /* 0x0005e4000800083a */
.L_x_31:
[----:B----4-:R-:W-:Y:S05]  /*0d60*/  BSYNC B2 ;  /* 0x0000000000027941 */ /* 0x010fea0003800000 */
.L_x_30:
[----:B------:R-:W-:Y:S04]  /*0d70*/  BSSY B3, `(.L_x_32) ;  /* 0x0000011000037945 */ /* 0x000fe80003800000 */
[----:B------:R-:W-:Y:S04]  /*0d80*/  BSSY B2, `(.L_x_33) ;  /* 0x000000e000027945 */ /* 0x000fe80003800000 */
[----:B------:R-:W-:Y:S05]  /*0d90*/  @P2 BRA `(.L_x_34) ;  /* 0x0000000000242947 */ /* 0x000fea0003800000 */
[----:B-123--:R-:W1:Y:S01]  /*0da0*/  LDS R2, [UR58+0x34] ;  /* 0x0000343aff027984 */ /* 0x00ee620008000800 */
[----:B------:R-:W-:-:S05]  /*0db0*/  IMAD.MOV.U32 R5, RZ, RZ, 0x3f000000 ;  /* 0x3f000000ff057424 */ /* 0x000fca00078e00ff */
[----:B-1----:R-:W-:-:S05]  /*0dc0*/  LOP3.LUT R2, R2, 0xff000000, R5, 0xb8, !PT ;  /* 0xff00000002027812 */ /* 0x002fca00078eb805 */
[----:B------:R1:W-:Y:S01]  /*0dd0*/  STS [UR58+0x34], R2 ;  /* 0x00003402ff007988 */ /* 0x0003e2000800083a */
[----:B------:R-:W-:Y:S05]  /*0de0*/  @P2 BRA `(.L_x_35) ;  /* 0x00000000001c2947 */ /* 0x000fea0003800000 */
[----:B-1----:R-:W1:Y:S01]  /*0df0*/  LDS R2, [UR58+0x38] ;  /* 0x0000383aff027984 */ /* 0x002e620008000800 */
[----:B------:R-:W-:-:S05]  /*0e00*/  IMAD.MOV.U32 R5, RZ, RZ, 0xff ;  /* 0x000000ffff057424 */ /* 0x000fca00078e00ff */
[----:B-1----:R-:W-:-:S05]  /*0e10*/  LOP3.LUT R2, R2, 0xff, R5, 0xb8, !PT ;  /* 0x000000ff02027812 */ /* 0x002fca00078eb805 */
[----:B------:R4:W-:Y:S02]  /*0e20*/  STS [UR58+0x38], R2 ;  /* 0x00003802ff007988 */ /* 0x0009e4000800083a */
.L_x_34:
[----:B------:R-:W-:Y:S05]  /*0e30*/  @P2 BREAK B2 ;  /* 0x0000000000022942 */ /* 0x000fea0003800000 */
[----:B------:R-:W-:Y:S05]  /*0e40*/  @P2 BRA `(.L_x_36) ;  /* 0x00000000000c2947 */ /* 0x000fea0003800000 */
[----:B------:R1:W-:Y:S02]  /*0e50*/  STS [UR58+0x20], R7 ;  /* 0x00002007ff007988 */ /* 0x0003e4000800083a */
.L_x_35:
[----:B------:R-:W-:Y:S05]  /*0e60*/  BSYNC B2 ;  /* 0x0000000000027941 */ /* 0x000fea0003800000 */
.L_x_33:
[----:B------:R1:W-:Y:S02]  /*0e70*/  @!P2 STS [UR58+0x24], R6 ;  /* 0x00002406ff00a988 */ /* 0x0003e4000800083a */
.L_x_36:
[----:B------:R-:W-:Y:S05]  /*0e80*/  BSYNC B3 ;  /* 0x0000000000037941 */ /* 0x000fea0003800000 */
.L_x_32:
[----:B------:R-:W-:Y:S05]  /*0e90*/  WARPSYNC.ALL ;  /* 0x0000000000007948 */ /* 0x000fea0003800000 */
[----:B------:R-:W-:Y:S04]  /*0ea0*/  BSSY B3, `(.L_x_37) ;  /* 0x000000e000037945 */ /* 0x000fe80003800000 */
[----:B------:R-:W-:Y:S05]  /*0eb0*/  @P2 BRA `(.L_x_38) ;  /* 0x0000000000302947 */ /* 0x000fea0003800000 */
[----:B------:R-:W5:Y:S01]  /*0ec0*/  LDS R4, [UR58+0x34] ;  /* 0x0000343aff047984 */ /* 0x000f620008000800 */
[----:B--2---:R-:W2:Y:S03]  /*0ed0*/  LDC.64 R8, c[0x0][0x248] ;  /* 0x00009200ff087b82 */ /* 0x004ea60000000a00 */
[----:B-1-34-:R-:W1:Y:S01]  /*0ee0*/  LDS R2, [UR58+0x1c] ;  /* 0x00001c3aff027984 */ /* 0x01ae620008000800 */
[C---:B--2---:R-:W-:Y:S01]  /*0ef0*/  SHF.L.U64.HI R6, R8.reuse, 0x1, R9 ;  /* 0x0000000108067819 */ /* 0x044fe20000010209 */
[----:B------:R-:W-:-:S03]  /*0f00*/  IMAD.SHL.U32 R5, R8, 0x2, RZ ;  /* 0x0000000208057824 */ /* 0x000fc600078e00ff */
[--C-:B------:R-:W-:Y:S02]  /*0f10*/  SHF.R.U32.HI R7, RZ, 0x4, R6.reuse ;  /* 0x00000004ff077819 */ /* 0x100fe40000011606 */
[----:B------:R-:W-:-:S05]  /*0f20*/  SHF.R.U64 R5, R5, 0x4, R6 ;  /* 0x0000000405057819 */ /* 0x000fca0000001206 */
[----:B------:R2:W-:Y:S01]  /*0f30*/  STS [UR58+0xc], R5 ;  /* 0x00000c05ff007988 */ /* 0x0005e2000800083a */
[----:B-----5:R-:W-:Y:S02]  /*0f40*/  LOP3.LUT R4, R4, 0x7, RZ, 0xb8, !PT ;  /* 0x0000000704047812 */ /* 0x020fe400078eb8ff */
[----:B-1----:R-:W-:-:S03]  /*0f50*/  LOP3.LUT R2, R2, 0xf, R7, 0xb8, !PT ;  /* 0x0000000f02027812 */ /* 0x002fc600078eb807 */
[----:B------:R2:W-:Y:S04]  /*0f60*/  STS [UR58+0x34], R4 ;  /* 0x00003404ff007988 */ /* 0x0005e8000800083a */
[----:B------:R2:W-:Y:S02]  /*0f70*/  STS [UR58+0x1c], R2 ;  /* 0x00001c02ff007988 */ /* 0x0005e4000800083a */
.L_x_38:
[----:B------:R-:W-:Y:S05]  /*0f80*/  BSYNC B3 ;  /* 0x0000000000037941 */ /* 0x000fea0003800000 */
.L_x_37:
        /* <DEDUP_REMOVED lines=11> */
.L_x_41:
[----:B------:R-:W-:Y:S05]  /*1040*/  @P2 BRA `(.L_x_43) ;  /* 0x0000000000282947 */ /* 0x000fea0003800000 */
[----:B-1234-:R-:W1:Y:S02]  /*1050*/  LDS R2, [UR58+0x8] ;  /* 0x0000083aff027984 */ /* 0x01ee640008000800 */
[----:B-1----:R-:W-:-:S05]  /*1060*/  LOP3.LUT R2, R2, 0x1800, RZ, 0xb8, !PT ;  /* 0x0000180002027812 */ /* 0x002fca00078eb8ff */
[----:B------:R2:W-:Y:S02]  /*1070*/  STS [UR58+0x8], R2 ;  /* 0x00000802ff007988 */ /* 0x0005e4000800083a */
.L_x_42:
[----:B------:R-:W-:Y:S05]  /*1080*/  @P2 BREAK B4 ;  /* 0x0000000000042942 */ /* 0x000fea0003800000 */
[----:B------:R-:W-:Y:S05]  /*1090*/  @P2 BRA `(.L_x_44) ;  /* 0x0000000000242947 */ /* 0x000fea0003800000 */
[----:B-12---:R-:W1:Y:S01]  /*10a0*/  LDS R2, [UR58+0x8] ;  /* 0x0000083aff027984 */ /* 0x006e620008000800 */
[----:B------:R-:W-:-:S05]  /*10b0*/  IMAD.MOV.U32 R5, RZ, RZ, 0x6000 ;  /* 0x00006000ff057424 */ /* 0x000fca00078e00ff */
[----:B-1----:R-:W-:-:S04]  /*10c0*/  LOP3.LUT R2, R2, 0x6000, R5, 0xd8, !PT ;  /* 0x0000600002027812 */ /* 0x002fc800078ed805 */
[----:B------:R-:W-:-:S05]  /*10d0*/  LOP3.LUT R2, R2, 0x400000, RZ, 0xb8, !PT ;  /* 0x0040000002027812 */ /* 0x000fca00078eb8ff */
[----:B------:R1:W-:Y:S02]  /*10e0*/  STS [UR58+0x8], R2 ;  /* 0x00000802ff007988 */ /* 0x0003e4000800083a */
.L_x_43:
[----:B------:R-:W-:Y:S05]  /*10f0*/  BSYNC B4 ;  /* 0x0000000000047941 */ /* 0x000fea0003800000 */
.L_x_40:
[----:B-1234-:R-:W1:Y:S02]  /*1100*/  @!P2 LDS R2, [UR58+0x8] ;  /* 0x0000083aff02a984 */ /* 0x01ee640008000800 */
[----:B-1----:R-:W-:-:S05]  /*1110*/  @!P2 LOP3.LUT R2, R2, 0x8000, RZ, 0xb8, !PT ;  /* 0x000080000202a812 */ /* 0x002fca00078eb8ff */
[----:B------:R3:W-:Y:S02]  /*1120*/  @!P2 STS [UR58+0x8], R2 ;  /* 0x00000802ff00a988 */ /* 0x0007e4000800083a */
.L_x_44:
[----:B------:R-:W-:Y:S05]  /*1130*/  BSYNC B3 ;  /* 0x0000000000037941 */ /* 0x000fea0003800000 */
.L_x_39:
[----:B------:R-:W-:Y:S05]  /*1140*/  WARPSYNC.ALL ;  /* 0x0000000000007948 */ /* 0x000fea0003800000 */
[----:B------:R4:W-:Y:S01]  /*1150*/  STL [R1], RZ ;  /* 0x000000ff01007387 */ /* 0x0009e20000100800 */
[----:B------:R-:W-:Y:S01]  /*1160*/  UIADD3 UR8, UR8, 0x100, URZ ;  /* 0x0000010008087890 */ /* 0x000fe2000fffe03f */
[----:B------:R-:W-:Y:S02]  /*1170*/  ISETP.GE.AND P1, PT, R13, 0x1, PT ;  /* 0x000000010d00780c */ /* 0x000fe40003f26270 */
[----:B------:R-:W-:Y:S01]  /*1180*/  SHF.R.U32.HI R6, RZ, 0x5, R20 ;  /* 0x00000005ff067819 */ /* 0x000fe20000011614 */
[----:B------:R-:W-:-:S04]  /*1190*/  UIADD3 UR52, UP0, UR8, UR52, URZ ;  /* 0x0000003408347290 */ /* 0x000fc8000ff1e03f */
[----:B------:R-:W-:Y:S01]  /*11a0*/  ULEA.HI.X.SX32 UR53, UR8, UR53, 0x1, UP0 ;  /* 0x0000003508357291 */ /* 0x000fe200080f0e3f */
[----:B----4-:R-:W-:Y:S11]  /*11b0*/  @P0 BRA `(.L_x_45) ;  /* 0x0000000000280947 */ /* 0x010ff60003800000 */
        /* <DEDUP_REMOVED lines=10> */
.L_x_45:
[----:B------:R-:W-:Y:S05]  /*1260*/  @P0 BRA `(.L_x_46) ;  /* 0x00000000000c0947 */ /* 0x000fea0003800000 */
[----:B------:R0:W-:Y:S01]  /*1270*/  UTMACMDFLUSH ;  /* 0x00000000000079b7 */ /* 0x0001e20000000000 */
[----:B------:R-:W-:Y:S05]  /*1280*/  @P0 BRA `(.L_x_46) ;  /* 0x0000000000040947 */ /* 0x000fea0003800000 */
[----:B------:R-:W-:-:S04]  /*1290*/  DEPBAR.LE SB0, 0x0 ;  /* 0x000080000000791a */ /* 0x000fc80000000000 */
.L_x_46:
[----:B------:R1:W-:Y:S01]  /*12a0*/  STL [R1+0x4], RZ ;  /* 0x000004ff01007387 */ /* 0x0003e20000100800 */
[----:B------:R-:W-:Y:S05]  /*12b0*/  WARPSYNC.ALL ;  /* 0x0000000000007948 */ /* 0x000fea0003800000 */
[----:B------:R1:W-:Y:S01]  /*12c0*/  STL [R1+0x8], RZ ;  /* 0x000008ff01007387 */ /* 0x0003e20000100800 */
[----:B-----5:R-:W-:Y:S01]  /*12d0*/  VOTEU.ALL UP0, P2 ;  /* 0x00000000003f7886 */ /* 0x020fe20001000000 */
[----:B------:R-:W-:Y:S01]  /*12e0*/  UMOV UR8, 0x1 ;  /* 0x0000000100087882 */ /* 0x000fe20000000000 */
[----:B------:R-:W-:Y:S01]  /*12f0*/  R2UR UR56, R6 ;  /* 0x00000000063872ca */ /* 0x000fe200000e0000 */
[----:B------:R1:W-:Y:S01]  /*1300*/  STL [R1+0xc], RZ ;  /* 0x00000cff01007387 */ /* 0x0003e20000100800 */
[----:B------:R-:W-:Y:S01]  /*1310*/  USHF.L.U32 UR57, UR54, 0x8, URZ ;  /* 0x0000000836397899 */ /* 0x000fe2000800063f */
[----:B------:R-:W-:Y:S01]  /*1320*/  CS2R R24, SRZ ;  /* 0x0000000000187805 */ /* 0x000fe2000001ff00 */
[----:B------:R-:W-:-:S04]  /*1330*/  @!UP0 UIADD3 UR8, -UR8, 0x100000, URZ ;  /* 0x0010000008088890 */ /* 0x000fc8000fffe13f */
[----:B------:R-:W-:Y:S02]  /*1340*/  @!UP0 USHF.L.U32 UR9, UR8, 0xb, URZ ;  /* 0x0000000b08098899 */ /* 0x000fe4000800063f */
[----:B------:R-:W-:Y:S01]  /*1350*/  @!UP0 USHF.L.U32 UR8, UR8, 0x1, URZ ;  /* 0x0000000108088899 */ /* 0x000fe2000800063f */
[----:B------:R1:W-:Y:S01]  /*1360*/  STL [R1+0x10], RZ ;  /* 0x000010ff01007387 */ /* 0x0003e20000100800 */
[----:B------:R-:W-:Y:S01]  /*1370*/  VOTEU.ALL UP0, P2 ;  /* 0x00000000003f7886 */ /* 0x000fe20001000000 */
[----:B------:R-:W-:Y:S01]  /*1380*/  USHF.L.U32 UR11, UR55, 0x8, URZ ;  /* 0x00000008370b7899 */ /* 0x000fe2000800063f */
[----:B------:R-:W-:Y:S01]  /*1390*/  CS2R R26, SRZ ;  /* 0x00000000001a7805 */ /* 0x000fe2000001ff00 */
[----:B------:R1:W-:Y:S01]  /*13a0*/  STL [R1+0x14], RZ ;  /* 0x000014ff01007387 */ /* 0x0003e20000100800 */
[----:B------:R-:W-:Y:S02]  /*13b0*/  CS2R R28, SRZ ;  /* 0x00000000001c7805 */ /* 0x000fe4000001ff00 */
[----:B------:R-:W-:-:S02]  /*13c0*/  CS2R R30, SRZ ;  /* 0x00000000001e7805 */ /* 0x000fc4000001ff00 */
[----:B------:R-:W-:Y:S01]  /*13d0*/  CS2R R32, SRZ ;  /* 0x0000000000207805 */ /* 0x000fe2000001ff00 */
[----:B------:R1:W-:Y:S01]  /*13e0*/  STL [R1+0x18], RZ ;  /* 0x000018ff01007387 */ /* 0x0003e20000100800 */
[----:B------:R-:W-:Y:S02]  /*13f0*/  CS2R R34, SRZ ;  /* 0x0000000000227805 */ /* 0x000fe4000001ff00 */
[----:B------:R-:W-:Y:S02]  /*1400*/  CS2R R36, SRZ ;  /* 0x0000000000247805 */ /* 0x000fe4000001ff00 */
        /* <DEDUP_REMOVED lines=75> */
[----:B------:R-:W-:Y:S01]  /*18c0*/  CS2R R150, SRZ ;  /* 0x0000000000967805 */ /* 0x000fe2000001ff00 */
[----:B------:R1:W-:Y:S04]  /*18d0*/  STL [R1+0x68], RZ ;  /* 0x000068ff01007387 */ /* 0x0003e80000100800 */
        /* <DEDUP_REMOVED lines=93> */
[----:B------:R1:W-:Y:S01]  /*1eb0*/  STL [R1+0x1e0], RZ ;  /* 0x0001e0ff01007387 */ /* 0x0003e20000100800 */
[----:B------:R-:W-:Y:S06]  /*1ec0*/  BAR.SYNC.DEFER_BLOCKING 0x0 ;  /* 0x0000000000007b1d */ /* 0x000fec0000010000 */
[----:B------:R1:W-:Y:S04]  /*1ed0*/  STL [R1+0x1e4], RZ ;  /* 0x0001e4ff01007387 */ /* 0x0003e80000100800 */
[----:B------:R1:W-:Y:S04]  /*1ee0*/  STL [R1+0x1e8], RZ ;  /* 0x0001e8ff01007387 */ /* 0x0003e80000100800 */
[----:B------:R1:W-:Y:S04]  /*1ef0*/  STL [R1+0x1ec], RZ ;  /* 0x0001ecff01007387 */ /* 0x0003e80000100800 */
[----:B------:R1:W-:Y:S04]  /*1f00*/  STL [R1+0x1f0], RZ ;  /* 0x0001f0ff01007387 */ /* 0x0003e80000100800 */
[----:B------:R1:W-:Y:S04]  /*1f10*/  STL [R1+0x1f4], RZ ;  /* 0x0001f4ff01007387 */ /* 0x0003e80000100800 */
[----:B------:R-:W2:Y:S02]  /*1f20*/  FENCE.VIEW.ASYNC.S ;  /* 0x00000000000073c6 */ /* 0x000ea40000000000 */
[----:B--2---:R1:W2:Y:S02]  /*1f30*/  @!UP0 SYNCS.EXCH.64 URZ, [UR58+0x20000], UR8 ;  /* 0x020000083a3f85b2 */ /* 0x0042a40008000100 */
[----:B------:R1:W-:Y:S04]  /*1f40*/  STL [R1+0x1f8], RZ ;  /* 0x0001f8ff01007387 */ /* 0x0003e80000100800 */
[----:B------:R1:W-:Y:S01]  /*1f50*/  STL [R1+0x1fc], RZ ;  /* 0x0001fcff01007387 */ /* 0x0003e20000100800 */
[----:B------:R-:W-:Y:S05]  /*1f60*/  @!P1 BRA `(.L_x_47) ;  /* 0x0000001c00a09947 */ /* 0x000fea0003800000 */
[----:B------:R2:W-:Y:S01]  /*1f70*/  STL [R1], RZ ;  /* 0x000000ff01007387 */ /* 0x0005e20000100800 */
[----:B-1----:R-:W-:Y:S01]  /*1f80*/  UIADD3 UR9, UR58, 0x10000, URZ ;  /* 0x000100003a097890 */ /* 0x002fe2000fffe03f */
[----:B------:R-:W-:Y:S01]  /*1f90*/  CS2R R24, SRZ ;  /* 0x0000000000187805 */ /* 0x000fe2000001ff00 */
[----:B------:R-:W-:Y:S01]  /*1fa0*/  UMOV UR8, URZ ;  /* 0x0000003f00087c82 */ /* 0x000fe20008000000 */
[----:B------:R1:W-:Y:S01]  /*1fb0*/  STL [R1+0x4], RZ ;  /* 0x000004ff01007387 */ /* 0x0003e20000100800 */
[----:B------:R-:W-:Y:S01]  /*1fc0*/  USHF.R.U32.HI UR9, URZ, 0x4, UR9 ;  /* 0x000000043f097899 */ /* 0x000fe20008011609 */
[----:B------:R-:W-:Y:S02]  /*1fd0*/  CS2R R26, SRZ ;  /* 0x00000000001a7805 */ /* 0x000fe4000001ff00 */
[----:B------:R-:W-:Y:S01]  /*1fe0*/  CS2R R28, SRZ ;  /* 0x00000000001c7805 */ /* 0x000fe2000001ff00 */
[----:B------:R1:W-:Y:S01]  /*1ff0*/  STL [R1+0x8], RZ ;  /* 0x000008ff01007387 */ /* 0x0003e20000100800 */
[----:B------:R-:W-:Y:S01]  /*2000*/  USGXT.U32 UR9, UR9, 0xe ;  /* 0x0000000e0909789a */ /* 0x000fe20008000000 */
[----:B------:R-:W-:-:S02]  /*2010*/  CS2R R30, SRZ ;  /* 0x00000000001e7805 */ /* 0x000fc4000001ff00 */
[----:B------:R-:W-:Y:S01]  /*2020*/  CS2R R32, SRZ ;  /* 0x0000000000207805 */ /* 0x000fe2000001ff00 */
[----:B------:R1:W-:Y:S01]  /*2030*/  STL [R1+0xc], RZ ;  /* 0x00000cff01007387 */ /* 0x0003e20000100800 */
[----:B------:R-:W-:Y:S01]  /*2040*/  UIADD3 UR22, UP0, UR9, 0x4000080, URZ ;  /* 0x0400008009167890 */ /* 0x000fe2000ff1e03f */
[----:B------:R-:W-:Y:S02]  /*2050*/  CS2R R34, SRZ ;  /* 0x0000000000227805 */ /* 0x000fe4000001ff00 */
[----:B------:R-:W-:Y:S01]  /*2060*/  CS2R R36, SRZ ;  /* 0x0000000000247805 */ /* 0x000fe2000001ff00 */
[----:B------:R1:W-:Y:S01]  /*2070*/  STL [R1+0x10], RZ ;  /* 0x000010ff01007387 */ /* 0x0003e20000100800 */
[----:B------:R-:W-:Y:S01]  /*2080*/  UIADD3.X UR23, UR8, 0x40000040, URZ, UP0, !UPT ;  /* 0x4000004008177890 */ /* 0x000fe200087fe43f */
[----:B------:R-:W-:Y:S02]  /*2090*/  CS2R R38, SRZ ;  /* 0x0000000000267805 */ /* 0x000fe4000001ff00 */
[----:B------:R-:W-:Y:S01]  /*20a0*/  CS2R R40, SRZ ;  /* 0x0000000000287805 */ /* 0x000fe2000001ff00 */
[----:B------:R1:W-:Y:S01]  /*20b0*/  STL [R1+0x14], RZ ;  /* 0x000014ff01007387 */ /* 0x0003e20000100800 */
[----:B------:R-:W-:-:S02]  /*20c0*/  CS2R R42, SRZ ;  /* 0x00000000002a7805 */ /* 0x000fc4000001ff00 */
[----:B------:R-:W-:Y:S02]  /*20d0*/  CS2R R44, SRZ ;  /* 0x00000000002c7805 */ /* 0x000fe4000001ff00 */
[----:B------:R-:W-:Y:S01]  /*20e0*/  CS2R R46, SRZ ;  /* 0x00000000002e7805 */ /* 0x000fe2000001ff00 */
[----:B------:R1:W-:Y:S01]  /*20f0*/  STL [R1+0x18], RZ ;  /* 0x000018ff01007387 */ /* 0x0003e20000100800 */
[----:B------:R-:W-:Y:S02]  /*2100*/  CS2R R48, SRZ ;  /* 0x0000000000307805 */ /* 0x000fe4000001ff00 */
        /* <DEDUP_REMOVED lines=67> */
[----:B------:R-:W-:Y:S01]  /*2540*/  CS2R R150, SRZ ;  /* 0x0000000000967805 */ /* 0x000fe2000001ff00 */
[----:B------:R-:W-:-:S02]  /*2550*/  ULOP3.LUT UR18, UR9, 0x4000000, URZ, 0xfc, !UPT ;  /* 0x0400000009127892 */ /* 0x000fc4000f8efc3f */
[----:B------:R1:W-:Y:S01]  /*2560*/  STL [R1+0x60], RZ ;  /* 0x000060ff01007387 */ /* 0x0003e20000100800 */
[----:B------:R-:W-:Y:S02]  /*2570*/  UIADD3.64 UR26, UR22, 0x80, URZ ;  /* 0x00000080161a7897 */ /* 0x000fe4000fffe03f */
[----:B------:R-:W-:Y:S01]  /*2580*/  UIADD3.64 UR30, UR22, 0x100, URZ ;  /* 0x00000100161e7897 */ /* 0x000fe2000fffe03f */
[----:B------:R1:W-:Y:S01]  /*2590*/  STL [R1+0x64], RZ ;  /* 0x000064ff01007387 */ /* 0x0003e20000100800 */
[----:B------:R-:W-:Y:S02]  /*25a0*/  UIADD3.64 UR34, UR22, 0x180, URZ ;  /* 0x0000018016227897 */ /* 0x000fe4000fffe03f */
[----:B------:R-:W-:Y:S01]  /*25b0*/  UIADD3.64 UR38, UR22, 0x200, URZ ;  /* 0x0000020016267897 */ /* 0x000fe2000fffe03f */
[----:B------:R1:W-:Y:S01]  /*25c0*/  STL [R1+0x68], RZ ;  /* 0x000068ff01007387 */ /* 0x0003e20000100800 */
[----:B------:R-:W-:Y:S02]  /*25d0*/  UIADD3.64 UR42, UR22, 0x280, URZ ;  /* 0x00000280162a7897 */ /* 0x000fe4000fffe03f */
[----:B------:R-:W-:Y:S01]  /*25e0*/  UIADD3.64 UR46, UR22, 0x300, URZ ;  /* 0x00000300162e7897 */ /* 0x000fe2000fffe03f */
[----:B------:R1:W-:Y:S01]  /*25f0*/  STL [R1+0x6c], RZ ;  /* 0x00006cff01007387 */ /* 0x0003e20000100800 */
[----:B------:R-:W-:Y:S01]  /*2600*/  UMOV UR15, URZ ;  /* 0x0000003f000f7c82 */ /* 0x000fe20008000000 */
[----:B------:R-:W-:-:S02]  /*2610*/  UMOV UR19, 0x40000040 ;  /* 0x4000004000137882 */ /* 0x000fc40000000000 */
        /* <DEDUP_REMOVED lines=99> */
[----:B--2---:R1:W-:Y:S02]  /*2c50*/  STL [R1+0x1fc], RZ ;  /* 0x0001fcff01007387 */ /* 0x0043e40000100800 */
.L_x_49:
[----:B------:R-:W-:Y:S01]  /*2c60*/  BAR.SYNC.DEFER_BLOCKING 0x0 ;  /* 0x0000000000007b1d */ /* 0x000fe20000010000 */
[----:B---3--:R-:W-:Y:S01]  /*2c70*/  @!P2 IMAD.MOV.U32 R2, RZ, RZ, 0x20000 ;  /* 0x00020000ff02a424 */ /* 0x008fe200078e00ff */
[----:B------:R-:W-:Y:S01]  /*2c80*/  ELECT P0, URZ, PT ;  /* 0x00000000003f782f */ /* 0x000fe20003800000 */
[----:B------:R-:W-:-:S03]  /*2c90*/  ULOP3.LUT UR10, UR56, 0x1, URZ, 0xc0, !UPT ;  /* 0x00000001380a7892 */ /* 0x000fc6000f8ec03f */
[C---:B------:R-:W-:Y:S02]  /*2ca0*/  ISETP.LT.U32.AND P0, PT, R3.reuse, 0x40, P0 ;  /* 0x000000400300780c */ /* 0x040fe40000701070 */
[----:B------:R-:W-:Y:S01]  /*2cb0*/  ELECT P1, URZ, PT ;  /* 0x00000000003f782f */ /* 0x000fe20003820000 */
[----:B------:R-:W-:Y:S02]  /*2cc0*/  ULEA UR8, UR10, UR58, 0xf ;  /* 0x0000003a0a087291 */ /* 0x000fe4000f8e783f */
[----:B------:R-:W-:Y:S01]  /*2cd0*/  ULEA UR10, UR10, UR15, 0x6 ;  /* 0x0000000f0a0a7291 */ /* 0x000fe2000f8e303f */
[----:B------:R-:W-:Y:S01]  /*2ce0*/  ISETP.LT.U32.AND P1, PT, R3, 0x80, P1 ;  /* 0x000000800300780c */ /* 0x000fe20000f21070 */
[----:B------:R-:W-:-:S04]  /*2cf0*/  ULOP3.LUT UR14, UR56, 0x3, URZ, 0xc0, !UPT ;  /* 0x00000003380e7892 */ /* 0x000fc8000f8ec03f */
[----:B------:R-:W-:Y:S02]  /*2d00*/  ULEA UR12, UR14, UR58, 0xe ;  /* 0x0000003a0e0c7291 */ /* 0x000fe4000f8e703f */
[----:B------:R-:W-:Y:S01]  /*2d10*/  VOTEU.ANY UP0, P0 ;  /* 0x00000000003f7886 */ /* 0x000fe20000000100 */
[----:B------:R-:W-:Y:S01]  /*2d20*/  VOTEU.ANY UP2, P0 ;  /* 0x00000000003f7886 */ /* 0x000fe20000040100 */
[----:B------:R-:W-:Y:S01]  /*2d30*/  ULEA UR14, UR14, UR57, 0x6 ;  /* 0x000000390e0e7291 */ /* 0x000fe2000f8e303f */
[----:B------:R2:W-:Y:S01]  /*2d40*/  @!P2 SYNCS.ARRIVE.TRANS64 RZ, [UR58+0x20000], R2 ;  /* 0x02000002ffffa9a7 */ /* 0x0005e2000800003a */
[----:B------:R3:W-:Y:S06]  /*2d50*/  MEMBAR.ALL.CTA ;  /* 0x0000000000007992 */ /* 0x0007ec0000008000 */
[----:B---3--:R-:W3:Y:S01]  /*2d60*/  FENCE.VIEW.ASYNC.S ;  /* 0x00000000000073c6 */ /* 0x008ee20000000000 */
[----:B------:R-:W-:Y:S01]  /*2d70*/  @UP0 UIADD3 UR9, UR58, 0x20000, URZ ;  /* 0x000200003a090890 */ /* 0x000fe2000fffe03f */
[----:B------:R-:W-:Y:S01]  /*2d80*/  @UP0 UMOV UR16, UR4 ;  /* 0x0000000400100c82 */ /* 0x000fe20008000000 */
[----:B------:R-:W-:Y:S01]  /*2d90*/  @UP0 UMOV UR17, UR5 ;  /* 0x0000000500110c82 */ /* 0x000fe20008000000 */
[----:B---3--:R-:W-:Y:S01]  /*2da0*/  VOTEU.ANY UP1, P1 ;  /* 0x00000000003f7886 */ /* 0x008fe20000820100 */
[----:B------:R-:W-:Y:S01]  /*2db0*/  VOTEU.ANY UP3, P1 ;  /* 0x00000000003f7886 */ /* 0x000fe20000860100 */
[----:B--2---:R-:W-:-:S03]  /*2dc0*/  SHF.L.U32 R2, R0, 0x1f, RZ ;  /* 0x0000001f00027819 */ /* 0x004fc600000006ff */
[----:B------:R-:W-:Y:S02]  /*2dd0*/  @UP1 UIADD3 UR12, UR12, 0x10000, URZ ;  /* 0x000100000c0c1890 */ /* 0x000fe4000fffe03f */
[----:B------:R-:W-:Y:S01]  /*2de0*/  @UP1 UIADD3 UR13, UR58, 0x20000, URZ ;  /* 0x000200003a0d1890 */ /* 0x000fe2000fffe03f */
[----:B------:R-:W-:Y:S01]  /*2df0*/  @UP1 UMOV UR20, UR6 ;  /* 0x0000000600141c82 */ /* 0x000fe20008000000 */
[----:B------:R-:W-:Y:S01]  /*2e00*/  @UP1 UMOV UR21, UR7 ;  /* 0x0000000700151c82 */ /* 0x000fe20008000000 */
[----:B------:R-:W-:Y:S06]  /*2e10*/  BAR.SYNC.DEFER_BLOCKING 0x0 ;  /* 0x0000000000007b1d */ /* 0x000fec0000010000 */
[----:B------:R2:W-:Y:S02]  /*2e20*/  @UP2 UTMALDG.2D [UR8], [UR16] ;  /* 0x00000008100025b4 */ /* 0x0005e40008008000 */
[----:B------:R-:W-:Y:S06]  /*2e30*/  BAR.SYNC.DEFER_BLOCKING 0x0 ;  /* 0x0000000000007b1d */ /* 0x000fec0000010000 */
[----:B------:R2:W-:Y:S02]  /*2e40*/  @UP3 UTMALDG.2D [UR12], [UR20] ;  /* 0x0000000c140035b4 */ /* 0x0005e40008008000 */
[----:B------:R-:W-:Y:S06]  /*2e50*/  BAR.SYNC.DEFER_BLOCKING 0x0 ;  /* 0x0000000000007b1d */ /* 0x000fec0000010000 */
[----:B------:R-:W3:Y:S02]  /*2e60*/  SYNCS.PHASECHK.TRANS64.TRYWAIT P0, [UR58+0x20000], R2 ;  /* 0x02000002ff0075a7 */ /* 0x000ee4000800017a */
[----:B--23--:R-:W-:Y:S05]  /*2e70*/  @!P0 BRA `(.L_x_48) ;  /* 0x00000024000c8947 */ /* 0x00cfea0003800000 */
.L_x_50:
[----:B------:R-:W-:Y:S01]  /*2e80*/  STL.64 [R1+0x268], R150 ;  /* 0x0002689601007387 */ /* 0x000fe20000100a00 */
[----:B------:R-:W-:Y:S01]  /*2e90*/  USHF.L.U32 UR8, UR56, 0x7, URZ ;  /* 0x0000000738087899 */ /* 0x000fe2000800063f */
[----:B------:R-:W2:Y:S02]  /*2ea0*/  LDC R2, c[0x0][0x230] ;  /* 0x00008c00ff027b82 */ /* 0x000ea40000000800 */
[----:B------:R-:W-:Y:S04]  /*2eb0*/  STL.64 [R1+0x260], R148 ;  /* 0x0002609401007387 */ /* 0x000fe80000100a00 */
        /* <DEDUP_REMOVED lines=11> */
[----:B------:R3:W-:Y:S04]  /*2f70*/  STL.64 [R1+0x200], R124 ;  /* 0x0002007c01007387 */ /* 0x0007e80000100a00 */
[----:B---3--:R-:W3:Y:S04]  /*2f80*/  LDL.LU.64 R124, [R1] ;  /* 0x00000000017c7983 */ /* 0x008ee80000300a00 */
[----:B------:R-:W3:Y:S04]  /*2f90*/  LDL.LU.64 R126, [R1+0x8] ;  /* 0x00000800017e7983 */ /* 0x000ee80000300a00 */
        /* <DEDUP_REMOVED lines=61> */
[----:B------:R-:W3:Y:S01]  /*3370*/  LDL.LU.64 R250, [R1+0x1f8] ;  /* 0x0001f80001fa7983 */ /* 0x000ee20000300a00 */
[----:B------:R-:W-:Y:S01]  /*3380*/  ULOP3.LUT UR8, UR8, 0x200, URZ, 0xc0, !UPT ;  /* 0x0000020008087892 */ /* 0x000fe2000f8ec03f */
[----:B------:R-:W-:-:S03]  /*3390*/  UMOV UR17, 0x40000040 ;  /* 0x4000004000117882 */ /* 0x000fc60000000000 */
[----:B------:R-:W-:-:S04]  /*33a0*/  ULEA.HI UR8, UR58, UR8, URZ, 0x1c ;  /* 0x000000083a087291 */ /* 0x000fc8000f8fe03f */
[----:B------:R-:W-:-:S03]  /*33b0*/  ULOP3.LUT UR16, UR8, 0x3fff, URZ, 0xc0, !UPT ;  /* 0x00003fff08107892 */ /* 0x000fc6000f8ec03f */
[----:B------:R-:W-:Y:S01]  /*33c0*/  UMOV UR8, URZ ;  /* 0x0000003f00087c82 */ /* 0x000fe20008000000 */
[----:B------:R-:W-:-:S04]  /*33d0*/  UIADD3 UR20, UP0, UR16, 0x2, URZ ;  /* 0x0000000210147890 */ /* 0x000fc8000ff1e03f */
[----:B------:R-:W-:-:S04]  /*33e0*/  UIADD3.X UR21, UR8, 0x40000040, URZ, UP0, !UPT ;  /* 0x4000004008157890 */ /* 0x000fc800087fe43f */
[----:B------:R-:W-:Y:S02]  /*33f0*/  UIADD3.64 UR24, UR20, 0x2, URZ ;  /* 0x0000000214187897 */ /* 0x000fe4000fffe03f */
[----:B------:R-:W-:Y:S02]  /*3400*/  UIADD3.64 UR28, UR20, 0x4, URZ ;  /* 0x00000004141c7897 */ /* 0x000fe4000fffe03f */
[----:B------:R-:W-:Y:S02]  /*3410*/  UIADD3.64 UR32, UR20, 0x7fe, URZ ;  /* 0x000007fe14207897 */ /* 0x000fe4000fffe03f */
[----:B------:R-:W-:Y:S02]  /*3420*/  UIADD3.64 UR36, UR20, 0x800, URZ ;  /* 0x0000080014247897 */ /* 0x000fe4000fffe03f */
[----:B------:R-:W-:Y:S02]  /*3430*/  UIADD3.64 UR40, UR20, 0x802, URZ ;  /* 0x0000080214287897 */ /* 0x000fe4000fffe03f */
[----:B------:R-:W-:Y:S01]  /*3440*/  UIADD3.64 UR44, UR20, 0x804, URZ ;  /* 0x00000804142c7897 */ /* 0x000fe2000fffe03f */
[----:B---3--:R-:W-:-:S06]  /*3450*/  WARPGROUP.ARRIVE ;  /* 0x00000000000079c5 */ /* 0x008fcc0000000000 */
[----:B------:R-:W-:Y:S03]  /*3460*/  HGMMA.64x256x16.F32 R124, gdesc[UR16].tnspB, R124, gsb0 ;  /* 0x43e00000107c79f0 */ /* 0x000fe6000800087c */
[----:B------:R-:W-:Y:S02]  /*3470*/  WARPGROUP.DEPBAR.LE gsb0, 0x0 ;  /* 0x00008000000079c5 */ /* 0x000fe40000010000 */
[----:B------:R-:W-:-:S15]  /*3480*/  WARPGROUP.ARRIVE ;  /* 0x00000000000079c5 */ /* 0x000fde0000000000 */
[----:B------:R-:W-:-:S08]  /*3490*/  NOP ;  /* 0x0000000000007918 */ /* 0x000fd00000000000 */
        /* <DEDUP_REMOVED lines=26> */
[----:B------:R-:W-:Y:S04]  /*3640*/  STL.64 [R1], R124 ;  /* 0x0000007c01007387 */ /* 0x000fe80000100a00 */
        /* <DEDUP_REMOVED lines=63> */
[----:B---3--:R-:W3:Y:S04]  /*3a40*/  LDL.LU.64 R150, [R1+0x268] ;  /* 0x0002680001967983 */ /* 0x008ee80000300a00 */
        /* <DEDUP_REMOVED lines=13> */
[----:B------:R-:W-:Y:S01]  /*3b20*/  UIADD3.64 UR16, UR20, 0x3fe, URZ ;  /* 0x000003fe14107897 */ /* 0x000fe2000fffe03f */
[----:B------:R-:W-:Y:S01]  /*3b30*/  LOP3.LUT R0, R0, 0x1, RZ, 0x3c, !PT ;  /* 0x0000000100007812 */ /* 0x000fe200078e3cff */
[----:B------:R-:W-:Y:S01]  /*3b40*/  UIADD3.64 UR48, UR20, 0x400, URZ ;  /* 0x0000040014307897 */ /* 0x000fe2000fffe03f */
[----:B------:R-:W-:Y:S01]  /*3b50*/  UMOV UR50, UR22 ;  /* 0x0000001600327c82 */ /* 0x000fe20008000000 */
[----:B------:R-:W-:Y:S01]  /*3b60*/  UMOV UR51, UR23 ;  /* 0x0000001700337c82 */ /* 0x000fe20008000000 */
[----:B------:R-:W-:-:S02]  /*3b70*/  UIADD3.64 UR24, UR20, 0x402, URZ ;  /* 0x0000040214187897 */ /* 0x000fc4000fffe03f */
[----:B------:R-:W-:Y:S02]  /*3b80*/  UIADD3.64 UR28, UR20, 0x404, URZ ;  /* 0x00000404141c7897 */ /* 0x000fe4000fffe03f */
[----:B------:R-:W-:Y:S02]  /*3b90*/  UIADD3.64 UR32, UR20, 0xbfe, URZ ;  /* 0x00000bfe14207897 */ /* 0x000fe4000fffe03f */
[----:B------:R-:W-:Y:S02]  /*3ba0*/  UIADD3.64 UR36, UR20, 0xc00, URZ ;  /* 0x00000c0014247897 */ /* 0x000fe4000fffe03f */
[----:B------:R-:W-:Y:S02]  /*3bb0*/  UIADD3.64 UR40, UR20, 0xc02, URZ ;  /* 0x00000c0214287897 */ /* 0x000fe4000fffe03f */
[----:B------:R-:W-:Y:S02]  /*3bc0*/  UIADD3.64 UR44, UR20, 0xc04, URZ ;  /* 0x00000c04142c7897 */ /* 0x000fe4000fffe03f */
[----:B------:R-:W-:-:S06]  /*3bd0*/  UIADD3 UR15, UR15, 0x80, URZ ;  /* 0x000000800f0f7890 */ /* 0x000fcc000fffe03f */
[----:B--2---:R-:W-:Y:S01]  /*3be0*/  ISETP.LE.AND P0, PT, R2, UR15, PT ;  /* 0x0000000f02007c0c */ /* 0x004fe2000bf03270 */
        /* <DEDUP_REMOVED lines=31> */
[----:B-1----:R-:W-:Y:S05]  /*3de0*/  @!P0 BRA `(.L_x_49) ;  /* 0xffffffec009c8947 */ /* 0x002fea000383ffff */
.L_x_47:
[----:B------:R5:W-:Y:S04]  /*3df0*/  STL [R1+0x20c], R148 ;  /* 0x00020c9401007387 */ /* 0x000be80000100800 */
[----:B------:R-:W3:Y:S01]  /*3e00*/  LDL.LU R8, [R1] ;  /* 0x0000000001087983 */ /* 0x000ee20000300800 */
[----:B--2---:R-:W-:Y:S06]  /*3e10*/  BAR.SYNC.DEFER_BLOCKING 0x0 ;  /* 0x0000000000007b1d */ /* 0x004fec0000010000 */
[----:B-----5:R-:W2:Y:S04]  /*3e20*/  LDL.LU R148, [R1+0x4] ;  /* 0x0000040001947983 */ /* 0x020ea80000300800 */
[----:B------:R5:W-:Y:S04]  /*3e30*/  STL [R1+0x208], R149 ;  /* 0x0002089501007387 */ /* 0x000be80000100800 */
[----:B-----5:R-:W5:Y:S01]  /*3e40*/  LDL.LU R149, [R1+0xc] ;  /* 0x00000c0001957983 */ /* 0x020f620000300800 */
[----:B------:R-:W-:-:S02]  /*3e50*/  ELECT P0, URZ, PT ;  /* 0x00000000003f782f */ /* 0x000fc40003800000 */
[----:B------:R-:W-:Y:S01]  /*3e60*/  F2FP.F16.F32.PACK_AB R24, R25, R24 ;  /* 0x000000181918723e */ /* 0x000fe200000000ff */
[----:B------:R-:W5:Y:S01]  /*3e70*/  @!P2 SYNCS.CCTL.IV [UR58+0x20000] ;  /* 0x02000000ff00a9b1 */ /* 0x000f62000800003a */
[----:B------:R-:W5:Y:S04]  /*3e80*/  LDL.LU R9, [R1+0x8] ;  /* 0x0000080001097983 */ /* 0x000f680000300800 */
[----:B------:R4:W-:Y:S04]  /*3e90*/  STL [R1+0x204], R150 ;  /* 0x0002049601007387 */ /* 0x0009e80000100800 */
[----:B----4-:R-:W4:Y:S04]  /*3ea0*/  LDL.LU R150, [R1+0x14] ;  /* 0x0000140001967983 */ /* 0x010f280000300800 */
[----:B------:R-:W4:Y:S04]  /*3eb0*/  LDL.LU R10, [R1+0x10] ;  /* 0x00001000010a7983 */ /* 0x000f280000300800 */
[----:B------:R1:W-:Y:S04]  /*3ec0*/  STL [R1+0x200], R151 ;  /* 0x0002009701007387 */ /* 0x0003e80000100800 */
[----:B-1----:R-:W4:Y:S04]  /*3ed0*/  LDL.LU R151, [R1+0x1c] ;  /* 0x00001c0001977983 */ /* 0x002f280000300800 */
[----:B------:R-:W4:Y:S04]  /*3ee0*/  LDL.LU R11, [R1+0x18] ;  /* 0x00001800010b7983 */ /* 0x000f280000300800 */
        /* <DEDUP_REMOVED lines=119> */
[----:B---3--:R-:W3:Y:S01]  /*4660*/  LDL.LU R2, [R1+0x1f8] ;  /* 0x0001f80001027983 */ /* 0x008ee20000300800 */
[----:B--2---:R-:W-:-:S02]  /*4670*/  F2FP.F16.F32.PACK_AB R8, R148, R8 ;  /* 0x000000089408723e */ /* 0x004fc400000000ff */
[----:B-----5:R-:W-:Y:S01]  /*4680*/  F2FP.F16.F32.PACK_AB R9, R149, R9 ;  /* 0x000000099509723e */ /* 0x020fe200000000ff */
[----:B------:R-:W2:Y:S01]  /*4690*/  LDL.LU R148, [R1+0x20c] ;  /* 0x00020c0001947983 */ /* 0x000ea20000300800 */
[----:B----4-:R-:W-:Y:S02]  /*46a0*/  F2FP.F16.F32.PACK_AB R10, R150, R10 ;  /* 0x0000000a960a723e */ /* 0x010fe400000000ff */
[----:B------:R-:W-:Y:S01]  /*46b0*/  F2FP.F16.F32.PACK_AB R11, R151, R11 ;  /* 0x0000000b970b723e */ /* 0x000fe200000000ff */
[----:B------:R-:W2:Y:S04]  /*46c0*/  LDL.LU R149, [R1+0x208] ;  /* 0x0002080001957983 */ /* 0x000ea80000300800 */
[----:B------:R-:W4:Y:S04]  /*46d0*/  LDL.LU R150, [R1+0x204] ;  /* 0x0002040001967983 */ /* 0x000f280000300800 */
[----:B------:R-:W4:Y:S01]  /*46e0*/  LDL.LU R151, [R1+0x200] ;  /* 0x0002000001977983 */ /* 0x000f220000300800 */
[----:B------:R-:W-:Y:S01]  /*46f0*/  F2FP.F16.F32.PACK_AB R4, R20, R4 ;  /* 0x000000041404723e */ /* 0x000fe200000000ff */
[----:B------:R-:W-:Y:S01]  /*4700*/  ULOP3.LUT UR56, UR56, 0x3, URZ, 0xc0, !UPT ;  /* 0x0000000338387892 */ /* 0x000fe2000f8ec03f */
[----:B------:R-:W-:Y:S01]  /*4710*/  F2FP.F16.F32.PACK_AB R6, R0, R6 ;  /* 0x000000060006723e */ /* 0x000fe200000000ff */
[----:B------:R-:W1:Y:S01]  /*4720*/  S2R R20, SR_TID.X ;  /* 0x0000000000147919 */ /* 0x000e620000002100 */
[----:B------:R-:W-:Y:S01]  /*4730*/  F2FP.F16.F32.PACK_AB R156, R156, R21 ;  /* 0x000000159c9c723e */ /* 0x000fe200000000ff */
[----:B------:R-:W-:Y:S01]  /*4740*/  ULEA UR12, UR56, UR58, 0xf ;  /* 0x0000003a380c7291 */ /* 0x000fe2000f8e783f */
[----:B------:R-:W-:Y:S01]  /*4750*/  F2FP.F16.F32.PACK_AB R5, R3, R5 ;  /* 0x000000050305723e */ /* 0x000fe200000000ff */
[----:B------:R-:W-:Y:S01]  /*4760*/  ULEA UR13, UR56, UR57, 0x6 ;  /* 0x00000039380d7291 */ /* 0x000fe2000f8e303f */
[----:B------:R-:W-:Y:S01]  /*4770*/  F2FP.F16.F32.PACK_AB R152, R243, R152 ;  /* 0x00000098f398723e */ /* 0x000fe200000000ff */
[----:B------:R-:W-:Y:S01]  /*4780*/  UMOV UR14, UR11 ;  /* 0x0000000b000e7c82 */ /* 0x000fe20008000000 */
[----:B------:R-:W-:-:S02]  /*4790*/  F2FP.F16.F32.PACK_AB R153, R242, R153 ;  /* 0x00000099f299723e */ /* 0x000fc400000000ff */
[----:B------:R-:W-:Y:S02]  /*47a0*/  F2FP.F16.F32.PACK_AB R154, R241, R154 ;  /* 0x0000009af19a723e */ /* 0x000fe400000000ff */
[----:B------:R-:W-:Y:S02]  /*47b0*/  F2FP.F16.F32.PACK_AB R155, R240, R155 ;  /* 0x0000009bf09b723e */ /* 0x000fe400000000ff */
[----:B------:R-:W-:Y:S02]  /*47c0*/  F2FP.F16.F32.PACK_AB R25, R27, R26 ;  /* 0x0000001a1b19723e */ /* 0x000fe400000000ff */
[----:B------:R-:W-:Y:S02]  /*47d0*/  F2FP.F16.F32.PACK_AB R56, R57, R56 ;  /* 0x000000383938723e */ /* 0x000fe400000000ff */
[----:B------:R-:W-:Y:S02]  /*47e0*/  F2FP.F16.F32.PACK_AB R26, R29, R28 ;  /* 0x0000001c1d1a723e */ /* 0x000fe400000000ff */
[----:B------:R-:W-:-:S02]  /*47f0*/  F2FP.F16.F32.PACK_AB R27, R31, R30 ;  /* 0x0000001e1f1b723e */ /* 0x000fc400000000ff */
[----:B------:R-:W-:Y:S02]  /*4800*/  F2FP.F16.F32.PACK_AB R57, R59, R58 ;  /* 0x0000003a3b39723e */ /* 0x000fe400000000ff */
[----:B------:R-:W-:Y:S02]  /*4810*/  F2FP.F16.F32.PACK_AB R88, R89, R88 ;  /* 0x000000585958723e */ /* 0x000fe400000000ff */
[----:B------:R-:W-:Y:S02]  /*4820*/  F2FP.F16.F32.PACK_AB R58, R61, R60 ;  /* 0x0000003c3d3a723e */ /* 0x000fe400000000ff */
[----:B------:R-:W-:Y:S02]  /*4830*/  F2FP.F16.F32.PACK_AB R59, R63, R62 ;  /* 0x0000003e3f3b723e */ /* 0x000fe400000000ff */
[----:B------:R-:W-:Y:S02]  /*4840*/  F2FP.F16.F32.PACK_AB R89, R91, R90 ;  /* 0x0000005a5b59723e */ /* 0x000fe400000000ff */
[----:B------:R-:W-:Y:S01]  /*4850*/  F2FP.F16.F32.PACK_AB R120, R121, R120 ;  /* 0x000000787978723e */ /* 0x000fe200000000ff */
[C---:B-1----:R-:W-:Y:S01]  /*4860*/  IMAD.SHL.U32 R0, R20.reuse, 0x80, RZ ;  /* 0x0000008014007824 */ /* 0x042fe200078e00ff */
[C---:B------:R-:W-:Y:S01]  /*4870*/  LOP3.LUT R3, R20.reuse, 0xff, RZ, 0xc0, !PT ;  /* 0x000000ff14037812 */ /* 0x040fe200078ec0ff */
[----:B------:R-:W-:Y:S01]  /*4880*/  IMAD.SHL.U32 R21, R20, 0x10, RZ ;  /* 0x0000001014157824 */ /* 0x000fe200078e00ff */
[----:B------:R-:W-:-:S02]  /*4890*/  F2FP.F16.F32.PACK_AB R168, R228, R168 ;  /* 0x000000a8e4a8723e */ /* 0x000fc400000000ff */
[----:B------:R-:W-:Y:S02]  /*48a0*/  LOP3.LUT R0, R0, 0x780, RZ, 0xc0, !PT ;  /* 0x0000078000007812 */ /* 0x000fe400078ec0ff */
[----:B------:R-:W-:Y:S02]  /*48b0*/  ISETP.LT.U32.AND P0, PT, R3, 0x80, P0 ;  /* 0x000000800300780c */ /* 0x000fe40000701070 */
[----:B------:R-:W-:Y:S01]  /*48c0*/  LOP3.LUT R21, R0, 0x70, R21, 0xf8, !PT ;  /* 0x0000007000157812 */ /* 0x000fe200078ef815 */
[----:B------:R-:W-:Y:S01]  /*48d0*/  IMAD.SHL.U32 R0, R20, 0x40, RZ ;  /* 0x0000004014007824 */ /* 0x000fe200078e00ff */
[----:B------:R-:W-:Y:S02]  /*48e0*/  F2FP.F16.F32.PACK_AB R169, R227, R169 ;  /* 0x000000a9e3a9723e */ /* 0x000fe400000000ff */
[----:B------:R-:W-:Y:S02]  /*48f0*/  LOP3.LUT R21, R21, 0x10, R20, 0x78, !PT ;  /* 0x0000001015157812 */ /* 0x000fe400078e7814 */
[----:B------:R-:W-:-:S02]  /*4900*/  F2FP.F16.F32.PACK_AB R90, R93, R92 ;  /* 0x0000005c5d5a723e */ /* 0x000fc400000000ff */
[----:B------:R-:W-:Y:S02]  /*4910*/  LOP3.LUT R0, R21, 0x3800, R0, 0xf8, !PT ;  /* 0x0000380015007812 */ /* 0x000fe400078ef800 */
[----:B------:R-:W-:Y:S01]  /*4920*/  F2FP.F16.F32.PACK_AB R170, R226, R170 ;  /* 0x000000aae2aa723e */ /* 0x000fe200000000ff */
[----:B------:R-:W-:Y:S01]  /*4930*/  VOTEU.ANY UP0, P0 ;  /* 0x00000000003f7886 */ /* 0x000fe20000000100 */
[----:B------:R-:W-:Y:S01]  /*4940*/  LOP3.LUT R3, R0, 0x20, RZ, 0x3c, !PT ;  /* 0x0000002000037812 */ /* 0x000fe200078e3cff */
[----:B------:R-:W-:Y:S01]  /*4950*/  VOTEU.ANY UP1, P0 ;  /* 0x00000000003f7886 */ /* 0x000fe20000020100 */
[----:B------:R-:W-:Y:S02]  /*4960*/  F2FP.F16.F32.PACK_AB R91, R95, R94 ;  /* 0x0000005e5f5b723e */ /* 0x000fe400000000ff */
[----:B------:R-:W-:Y:S01]  /*4970*/  F2FP.F16.F32.PACK_AB R171, R225, R171 ;  /* 0x000000abe1ab723e */ /* 0x000fe200000000ff */
[----:B------:R-:W-:Y:S01]  /*4980*/  VIADD R3, R3, UR58 ;  /* 0x0000003a03037c36 */ /* 0x000fe20008000000 */
[----:B------:R-:W-:Y:S01]  /*4990*/  F2FP.F16.F32.PACK_AB R121, R123, R122 ;  /* 0x0000007a7b79723e */ /* 0x000fe200000000ff */
[----:B------:R-:W-:Y:S01]  /*49a0*/  @UP0 UMOV UR8, UR52 ;  /* 0x0000003400080c82 */ /* 0x000fe20008000000 */
[----:B------:R-:W-:Y:S01]  /*49b0*/  F2FP.F16.F32.PACK_AB R122, R125, R124 ;  /* 0x0000007c7d7a723e */ /* 0x000fe200000000ff */
[----:B------:R-:W-:Y:S01]  /*49c0*/  @UP0 UMOV UR9, UR53 ;  /* 0x0000003500090c82 */ /* 0x000fe20008000000 */
        /* <DEDUP_REMOVED lines=94> */
[----:B---3--:R-:W-:Y:S01]  /*4fb0*/  F2FP.F16.F32.PACK_AB R199, R22, R2 ;  /* 0x0000000216c7723e */ /* 0x008fe200000000ff */
[----:B------:R-:W-:-:S05]  /*4fc0*/  VIADD R2, R0, UR58 ;  /* 0x0000003a00027c36 */ /* 0x000fca0008000000 */
[----:B------:R1:W-:Y:S01]  /*4fd0*/  STSM.16.M88.4 [R2], R8 ;  /* 0x0000000802007844 */ /* 0x0003e20000000200 */
[----:B--2---:R-:W-:-:S03]  /*4fe0*/  F2FP.F16.F32.PACK_AB R146, R149, R148 ;  /* 0x000000949592723e */ /* 0x004fc600000000ff */
[----:B------:R-:W-:Y:S04]  /*4ff0*/  STSM.16.M88.4 [R2+0x8000], R152 ;  /* 0x0080009802007844 */ /* 0x000fe80000000200 */
[----:B------:R-:W-:Y:S01]  /*5000*/  STSM.16.M88.4 [R2+0x10000], R168 ;  /* 0x010000a802007844 */ /* 0x000fe20000000200 */
[----:B----4-:R-:W-:-:S03]  /*5010*/  F2FP.F16.F32.PACK_AB R147, R151, R150 ;  /* 0x000000969793723e */ /* 0x010fc600000000ff */
[----:B------:R-:W-:Y:S04]  /*5020*/  STSM.16.M88.4 [R2+0x18000], R184 ;  /* 0x018000b802007844 */ /* 0x000fe80000000200 */
[----:B------:R-:W-:Y:S01]  /*5030*/  STSM.16.M88.4 [R2+0x4000], R24 ;  /* 0x0040001802007844 */ /* 0x000fe20000000200 */
[C---:B-1----:R-:W-:Y:S02]  /*5040*/  LOP3.LUT R8, R0.reuse, 0x40, RZ, 0x3c, !PT ;  /* 0x0000004000087812 */ /* 0x042fe400078e3cff */
[----:B------:R-:W-:Y:S01]  /*5050*/  LOP3.LUT R0, R0, 0x60, RZ, 0x3c, !PT ;  /* 0x0000006000007812 */ /* 0x000fe200078e3cff */
[----:B------:R-:W-:Y:S02]  /*5060*/  STSM.16.M88.4 [R2+0xc000], R56 ;  /* 0x00c0003802007844 */ /* 0x000fe40000000200 */
[----:B------:R-:W-:-:S02]  /*5070*/  VIADD R8, R8, UR58 ;  /* 0x0000003a08087c36 */ /* 0x000fc40008000000 */
[----:B------:R-:W-:Y:S01]  /*5080*/  STSM.16.M88.4 [R2+0x14000], R88 ;  /* 0x0140005802007844 */ /* 0x000fe20000000200 */
[----:B------:R-:W-:-:S03]  /*5090*/  VIADD R0, R0, UR58 ;  /* 0x0000003a00007c36 */ /* 0x000fc60008000000 */
[----:B------:R-:W-:Y:S04]  /*50a0*/  STSM.16.M88.4 [R2+0x1c000], R120 ;  /* 0x01c0007802007844 */ /* 0x000fe80000000200 */
[----:B------:R-:W-:Y:S04]  /*50b0*/  STSM.16.M88.4 [R3], R4 ;  /* 0x0000000403007844 */ /* 0x000fe80000000200 */
[----:B------:R-:W-:Y:S04]  /*50c0*/  STSM.16.M88.4 [R3+0x8000], R156 ;  /* 0x0080009c03007844 */ /* 0x000fe80000000200 */
[----:B------:R-:W-:Y:S04]  /*50d0*/  STSM.16.M88.4 [R3+0x10000], R172 ;  /* 0x010000ac03007844 */ /* 0x000fe80000000200 */
[----:B------:R-:W-:Y:S04]  /*50e0*/  STSM.16.M88.4 [R3+0x18000], R188 ;  /* 0x018000bc03007844 */ /* 0x000fe80000000200 */
[----:B------:R-:W-:Y:S04]  /*50f0*/  STSM.16.M88.4 [R3+0x4000], R32 ;  /* 0x0040002003007844 */ /* 0x000fe80000000200 */
[----:B------:R-:W-:Y:S04]  /*5100*/  STSM.16.M88.4 [R3+0xc000], R64 ;  /* 0x00c0004003007844 */ /* 0x000fe80000000200 */
[----:B------:R-:W-:Y:S04]  /*5110*/  STSM.16.M88.4 [R3+0x14000], R96 ;  /* 0x0140006003007844 */ /* 0x000fe80000000200 */
        /* <DEDUP_REMOVED lines=16> */
[----:B------:R-:W-:Y:S01]  /*5220*/  STSM.16.M88.4 [R0+0x1c000], R144 ;  /* 0x01c0009000007844 */ /* 0x000fe20000000200 */
[----:B------:R1:W-:Y:S06]  /*5230*/  MEMBAR.ALL.CTA ;  /* 0x0000000000007992 */ /* 0x0003ec0000008000 */
[----:B-1----:R-:W1:Y:S02]  /*5240*/  FENCE.VIEW.ASYNC.S ;  /* 0x00000000000073c6 */ /* 0x002e640000000000 */
[----:B-1----:R-:W-:Y:S06]  /*5250*/  BAR.SYNC.DEFER_BLOCKING 0x0 ;  /* 0x0000000000007b1d */ /* 0x002fec0000010000 */
[----:B------:R1:W-:Y:S01]  /*5260*/  @UP1 UTMASTG.2D [UR12], [UR8] ;  /* 0x0000000c080013b5 */ /* 0x0003e20008008000 */
[----:B------:R0:W-:Y:S01]  /*5270*/  UTMACMDFLUSH ;  /* 0x00000000000079b7 */ /* 0x0001e20000000000 */
[----:B------:R-:W-:-:S04]  /*5280*/  DEPBAR.LE SB0, 0x0 ;  /* 0x000080000000791a */ /* 0x000fc80000000000 */
[----:B------:R-:W-:Y:S06]  /*5290*/  BAR.SYNC.DEFER_BLOCKING 0x0 ;  /* 0x0000000000007b1d */ /* 0x000fec0000010000 */
[----:B-1----:R-:W-:Y:S05]  /*52a0*/  EXIT ;  /* 0x000000000000794d */ /* 0x002fea0003800000 */
.L_x_48:
[----:B------:R-:W2:Y:S02]  /*52b0*/  SYNCS.PHASECHK.TRANS64.TRYWAIT P0, [UR58+0x20000], R2 ;  /* 0x02000002ff0075a7 */ /* 0x000ea4000800017a */
[----:B--2---:R-:W-:Y:S05]  /*52c0*/  @!P0 BRA `(.L_x_48) ;  /* 0xfffffffc00f88947 */ /* 0x004fea000383ffff */
[----:B------:R-:W-:Y:S05]  /*52d0*/  BRA `(.L_x_50) ;  /* 0xffffffd800e87947 */ /* 0x000fea000383ffff */
.L_x_51:
[----:B------:R-:W-:-:S00]  /*52e0*/  BRA `(.L_x_51) ;  /* 0xfffffffc00fc7947 */ /* 0x000fc0000383ffff */
[----:B------:R-:W-:-:S00]  /*52f0*/  NOP ;  /* 0x0000000000007918 */ /* 0x000fc00000000000 */
        /* <DEDUP_REMOVED lines=8> */
.L_x_52:


//--------------------- .nv.shared.gluon_wgmma    --------------------------
	.section	.nv.shared.gluon_wgmma,"aw",@nobits
	.sectionflags	@""
	.align	16
	.zero		1024


//--------------------- .nv.shared.reserved.0     --------------------------
	.section	.nv.shared.reserved.0,"aw",@nobits
	.weak		__nv_reservedSMEM_offset_0_alias
	.size		__nv_reservedSMEM_offset_0_alias, 0, 0
	.other		__nv_reservedSMEM_offset_0_alias,@"STO_CUDA_RESERVED_SHARED STV_DEFAULT"
__nv_reservedSMEM_offset_0_alias:
	.zero		0


//--------------------- .nv.constant0.gluon_wgmma --------------------------
	.section	.nv.constant0.gluon_wgmma,"a",@progbits
	.sectionflags	@""
	.align	4
.nv.constant0.gluon_wgmma:
	.zero		608


//--------------------- SYMBOLS --------------------------

	.type		.nv.reservedSmem.offset0,@object
	.size		.nv.reservedSmem.offset0,0x4
